	.target	sm_90a

	.elftype	@"ET_EXEC"


//--------------------- .note.nv.tkinfo           --------------------------
	.section	.note.nv.tkinfo,"",@"SHT_NOTE"
	.sectionflags	@"SHF_NOTE_NV_TKINFO"
	.tkinfo
        /*0018*/ 	.word	0x00000002
        /*0030*/ 	.string	""
        /*0030*/ 	.string	"ptxas"
        /*0030*/ 	.string	"Cuda compilation tools, release 13.0, V13.0.88"
        /*0030*/ 	.string	"Build cuda_13.0.r13.0/compiler.36424714_0"
        /*0030*/ 	.string	"-arch sm_90a -m 64 "



//--------------------- .note.nv.cuinfo           --------------------------
	.section	.note.nv.cuinfo,"",@"SHT_NOTE"
	.sectionflags	@"SHF_NOTE_NV_CUINFO"
        /*0018*/ 	.short	0x0002
        /*001a*/ 	.short	0x005a
        /*001c*/ 	.short	0x0082
	.zero		2


//--------------------- .nv.info                  --------------------------
	.section	.nv.info,"",@"SHT_CUDA_INFO"
	.align	4


	//----- nvinfo : EIATTR_REGCOUNT
	.align		4
        /*0000*/ 	.byte	0x04, 0x2f
        /*0002*/ 	.short	(.L_12 - .L_11)
	.align		4
.L_11:
        /*0004*/ 	.word	index@(_ZN7cutlass13device_kernelINS_4gemm6kernel13GemmUniversalIN4cute5tupleIJiiiiEEENS1_10collective13CollectiveMmaINS1_37MainloopSm90TmaGmmaWarpSpecializedFP8ILi4ENS5_IJNS4_1CILi1EEESB_SB_EEENS1_35KernelTmaWarpSpecializedCooperativeEEENS5_IJNSA_ILi128EEENSA_ILi256EEESF_EEENS_12float_e5m2_tENS5_IJlSB_lEEESI_SJ_NS4_8TiledMMAINS4_8MMA_AtomIJNS4_4SM904GMMA31MMA_64x256x32_F32E5M2E5M2_SS_TNILNSN_7ScaleInE1ELSP_1EEEEEENS4_6LayoutINS5_IJNSA_ILi2EEESB_SB_EEENS5_IJSB_NSA_ILi0EEESV_EEEEENS5_IJNS4_10UnderscoreESY_SY_EEEEENS4_13SM90_TMA_LOADENS4_14ComposedLayoutINS4_7SwizzleILi3ELi4ELi3EEENS4_18smem_ptr_flag_bitsILi8EEENSS_INS5_IJNSA_ILi8EEESF_EEENS5_IJSF_SB_EEEEEEEvNS4_8identityES11_S1B_vS1C_EENS_8epilogue10collective6detail29Sm90TmaWarpSpecializedAdapterINS1F_15DefaultEpilogueISI_SJ_SJ_NS1E_6thread17LinearCombinationISI_Li1EffLNS1J_9ScaleType4KindE0ELNS_15FloatRoundStyleE2ESI_EENS1_15EpilogueDefaultEEEEEvvEEEEvNT_6ParamsE)
        /*0008*/ 	.word	0x000000a8


	//----- nvinfo : EIATTR_FRAME_SIZE
	.align		4
.L_12:
        /*000c*/ 	.byte	0x04, 0x11
        /*000e*/ 	.short	(.L_14 - .L_13)
	.align		4
.L_13:
        /*0010*/ 	.word	index@(_ZN7cutlass13device_kernelINS_4gemm6kernel13GemmUniversalIN4cute5tupleIJiiiiEEENS1_10collective13CollectiveMmaINS1_37MainloopSm90TmaGmmaWarpSpecializedFP8ILi4ENS5_IJNS4_1CILi1EEESB_SB_EEENS1_35KernelTmaWarpSpecializedCooperativeEEENS5_IJNSA_ILi128EEENSA_ILi256EEESF_EEENS_12float_e5m2_tENS5_IJlSB_lEEESI_SJ_NS4_8TiledMMAINS4_8MMA_AtomIJNS4_4SM904GMMA31MMA_64x256x32_F32E5M2E5M2_SS_TNILNSN_7ScaleInE1ELSP_1EEEEEENS4_6LayoutINS5_IJNSA_ILi2EEESB_SB_EEENS5_IJSB_NSA_ILi0EEESV_EEEEENS5_IJNS4_10UnderscoreESY_SY_EEEEENS4_13SM90_TMA_LOADENS4_14ComposedLayoutINS4_7SwizzleILi3ELi4ELi3EEENS4_18smem_ptr_flag_bitsILi8EEENSS_INS5_IJNSA_ILi8EEESF_EEENS5_IJSF_SB_EEEEEEEvNS4_8identityES11_S1B_vS1C_EENS_8epilogue10collective6detail29Sm90TmaWarpSpecializedAdapterINS1F_15DefaultEpilogueISI_SJ_SJ_NS1E_6thread17LinearCombinationISI_Li1EffLNS1J_9ScaleType4KindE0ELNS_15FloatRoundStyleE2ESI_EENS1_15EpilogueDefaultEEEEEvvEEEEvNT_6ParamsE)
        /*0014*/ 	.word	0x000000f0


	//----- nvinfo : EIATTR_MIN_STACK_SIZE
	.align		4
.L_14:
        /*0018*/ 	.byte	0x04, 0x12
        /*001a*/ 	.short	(.L_16 - .L_15)
	.align		4
.L_15:
        /*001c*/ 	.word	index@(_ZN7cutlass13device_kernelINS_4gemm6kernel13GemmUniversalIN4cute5tupleIJiiiiEEENS1_10collective13CollectiveMmaINS1_37MainloopSm90TmaGmmaWarpSpecializedFP8ILi4ENS5_IJNS4_1CILi1EEESB_SB_EEENS1_35KernelTmaWarpSpecializedCooperativeEEENS5_IJNSA_ILi128EEENSA_ILi256EEESF_EEENS_12float_e5m2_tENS5_IJlSB_lEEESI_SJ_NS4_8TiledMMAINS4_8MMA_AtomIJNS4_4SM904GMMA31MMA_64x256x32_F32E5M2E5M2_SS_TNILNSN_7ScaleInE1ELSP_1EEEEEENS4_6LayoutINS5_IJNSA_ILi2EEESB_SB_EEENS5_IJSB_NSA_ILi0EEESV_EEEEENS5_IJNS4_10UnderscoreESY_SY_EEEEENS4_13SM90_TMA_LOADENS4_14ComposedLayoutINS4_7SwizzleILi3ELi4ELi3EEENS4_18smem_ptr_flag_bitsILi8EEENSS_INS5_IJNSA_ILi8EEESF_EEENS5_IJSF_SB_EEEEEEEvNS4_8identityES11_S1B_vS1C_EENS_8epilogue10collective6detail29Sm90TmaWarpSpecializedAdapterINS1F_15DefaultEpilogueISI_SJ_SJ_NS1E_6thread17LinearCombinationISI_Li1EffLNS1J_9ScaleType4KindE0ELNS_15FloatRoundStyleE2ESI_EENS1_15EpilogueDefaultEEEEEvvEEEEvNT_6ParamsE)
        /*0020*/ 	.word	0x000000f0
.L_16:


//--------------------- .nv.compat                --------------------------
	.section	.nv.compat,"",@"SHT_CUDA_COMPAT_INFO"
	.align	4
        /*0000*/ 	.byte	0x02, 0x09, 0x01, 0x00, 0x02, 0x02, 0x04, 0x00, 0x02, 0x05, 0x05, 0x00, 0x03, 0x07, 0x01, 0x01
        /*0010*/ 	.byte	0x02, 0x03, 0x01, 0x00, 0x02, 0x06, 0x01, 0x00, 0x04, 0x0b, 0x08, 0x00, 0x00, 0x00, 0x00, 0x00
        /*0020*/ 	.byte	0x00, 0x00, 0x00, 0x00


//--------------------- .nv.info._ZN7cutlass13device_kernelINS_4gemm6kernel13GemmUniversalIN4cute5tupleIJiiiiEEENS1_10collective13CollectiveMmaINS1_37MainloopSm90TmaGmmaWarpSpecializedFP8ILi4ENS5_IJNS4_1CILi1EEESB_SB_EEENS1_35KernelTmaWarpSpecializedCooperativeEEENS5_IJNSA_ILi128EEENSA_ILi256EEESF_EEENS_12float_e5m2_tENS5_IJlSB_lEEESI_SJ_NS4_8TiledMMAINS4_8MMA_AtomIJNS4_4SM904GMMA31MMA_64x256x32_F32E5M2E5M2_SS_TNILNSN_7ScaleInE1ELSP_1EEEEEENS4_6LayoutINS5_IJNSA_ILi2EEESB_SB_EEENS5_IJSB_NSA_ILi0EEESV_EEEEENS5_IJNS4_10UnderscoreESY_SY_EEEEENS4_13SM90_TMA_LOADENS4_14ComposedLayoutINS4_7SwizzleILi3ELi4ELi3EEENS4_18smem_ptr_flag_bitsILi8EEENSS_INS5_IJNSA_ILi8EEESF_EEENS5_IJSF_SB_EEEEEEEvNS4_8identityES11_S1B_vS1C_EENS_8epilogue10collective6detail29Sm90TmaWarpSpecializedAdapterINS1F_15DefaultEpilogueISI_SJ_SJ_NS1E_6thread17LinearCombinationISI_Li1EffLNS1J_9ScaleType4KindE0ELNS_15FloatRoundStyleE2ESI_EENS1_15EpilogueDefaultEEEEEvvEEEEvNT_6ParamsE --------------------------
	.section	.nv.info._ZN7cutlass13device_kernelINS_4gemm6kernel13GemmUniversalIN4cute5tupleIJiiiiEEENS1_10collective13CollectiveMmaINS1_37MainloopSm90TmaGmmaWarpSpecializedFP8ILi4ENS5_IJNS4_1CILi1EEESB_SB_EEENS1_35KernelTmaWarpSpecializedCooperativeEEENS5_IJNSA_ILi128EEENSA_ILi256EEESF_EEENS_12float_e5m2_tENS5_IJlSB_lEEESI_SJ_NS4_8TiledMMAINS4_8MMA_AtomIJNS4_4SM904GMMA31MMA_64x256x32_F32E5M2E5M2_SS_TNILNSN_7ScaleInE1ELSP_1EEEEEENS4_6LayoutINS5_IJNSA_ILi2EEESB_SB_EEENS5_IJSB_NSA_ILi0EEESV_EEEEENS5_IJNS4_10UnderscoreESY_SY_EEEEENS4_13SM90_TMA_LOADENS4_14ComposedLayoutINS4_7SwizzleILi3ELi4ELi3EEENS4_18smem_ptr_flag_bitsILi8EEENSS_INS5_IJNSA_ILi8EEESF_EEENS5_IJSF_SB_EEEEEEEvNS4_8identityES11_S1B_vS1C_EENS_8epilogue10collective6detail29Sm90TmaWarpSpecializedAdapterINS1F_15DefaultEpilogueISI_SJ_SJ_NS1E_6thread17LinearCombinationISI_Li1EffLNS1J_9ScaleType4KindE0ELNS_15FloatRoundStyleE2ESI_EENS1_15EpilogueDefaultEEEEEvvEEEEvNT_6ParamsE,"",@"SHT_CUDA_INFO"
	.sectionflags	@""
	.align	4


	//----- nvinfo : EIATTR_CUDA_API_VERSION
	.align		4
        /*0000*/ 	.byte	0x04, 0x37
        /*0002*/ 	.short	(.L_18 - .L_17)
.L_17:
        /*0004*/ 	.word	0x00000082


	//----- nvinfo : EIATTR_KPARAM_INFO
	.align		4
.L_18:
        /*0008*/ 	.byte	0x04, 0x17
        /*000a*/ 	.short	(.L_20 - .L_19)
.L_19:
        /*000c*/ 	.word	0x00000000
        /*0010*/ 	.short	0x0000
        /*0012*/ 	.short	0x0070
        /*0014*/ 	.byte	0x00, 0xf0, 0x01, 0x10


	//----- nvinfo : EIATTR_SPARSE_MMA_MASK
	.align		4
.L_20:
        /*0018*/ 	.byte	0x03, 0x50
        /*001a*/ 	.short	0x0000


	//----- nvinfo : EIATTR_MAXREG_COUNT
	.align		4
        /*001c*/ 	.byte	0x03, 0x1b
        /*001e*/ 	.short	0x00a8


	//----- nvinfo : EIATTR_NUM_BARRIERS
	.align		4
        /*0020*/ 	.byte	0x02, 0x4c
        /*0022*/ 	.byte	0x01
	.zero		1


	//----- nvinfo : EIATTR_ANNOTATIONS
	.align		4
        /*0024*/ 	.byte	0x04, 0x55
        /*0026*/ 	.short	(.L_22 - .L_21)


	//   ....[0]....
.L_21:
        /*0028*/ 	.word	0x00000001
        /*002c*/ 	.byte	0x90, 0x05, 0x00, 0x00, 0x01, 0x00, 0x00, 0x00, 0xb0, 0x05, 0x00, 0x00, 0x01, 0x00, 0x00, 0x00
        /* <DEDUP_REMOVED lines=185> */
        /*0bcc*/ 	.byte	0x10, 0x01, 0x01, 0x00


	//----- nvinfo : EIATTR_MERCURY_ISA_VERSION
	.align		4
.L_22:
        /*0bd0*/ 	.byte	0x03, 0x5f
        /*0bd2*/ 	.short	0x0101


	//----- nvinfo : EIATTR_INT_WARP_WIDE_INSTR_OFFSETS
	.align		4
        /*0bd4*/ 	.byte	0x04, 0x31
        /*0bd6*/ 	.short	(.L_24 - .L_23)


	//   ....[0]....
.L_23:
        /*0bd8*/ 	.word	0x00000460


	//   ....[1]....
        /*0bdc*/ 	.word	0x00000470


	//   ....[2]....
        /*0be0*/ 	.word	0x000005a0


	//----- nvinfo : EIATTR_COOP_GROUP_MASK_REGIDS
	.align		4
.L_24:
        /*0be4*/ 	.byte	0x04, 0x29
        /*0be6*/ 	.short	(.L_26 - .L_25)


	//   ....[0]....
.L_25:
        /*0be8*/ 	.word	0xffffffff


	//   ....[1]....
        /*0bec*/ 	.word	0xffffffff


	//   ....[2]....
        /*0bf0*/ 	.word	0xffffffff


	//   ....[3]....
        /*0bf4*/ 	.word	0xffffffff


	//   ....[4]....
        /*0bf8*/ 	.word	0xffffffff


	//----- nvinfo : EIATTR_COOP_GROUP_INSTR_OFFSETS
	.align		4
.L_26:
        /*0bfc*/ 	.byte	0x04, 0x28
        /*0bfe*/ 	.short	(.L_28 - .L_27)


	//   ....[0]....
.L_27:
        /*0c00*/ 	.word	0x00000070


	//   ....[1]....
        /*0c04*/ 	.word	0x00000080


	//   ....[2]....
        /*0c08*/ 	.word	0x000001a0


	//   ....[3]....
        /*0c0c*/ 	.word	0x000003b0


	//   ....[4]....
        /*0c10*/ 	.word	0x000012f0


	//----- nvinfo : EIATTR_REG_RECONFIG
	.align		4
.L_28:
        /*0c14*/ 	.byte	0x01, 0x54
	.zero		2


	//----- nvinfo : EIATTR_MBARRIER_INSTR_OFFSETS
	.align		4
        /*0c18*/ 	.byte	0x04, 0x39
        /*0c1a*/ 	.short	(.L_30 - .L_29)


	//   ....[0]....
.L_29:
        /*0c1c*/ 	.word	0x00000320
        /*0c20*/ 	.word	0x000000ff
        /*0c24*/ 	.word	0x00000000
        /*0c28*/ 	.short	0x0100
        /*0c2a*/ 	.byte	0x09
	.zero		1


	//   ....[1]....
        /*0c2c*/ 	.word	0x00000330
        /*0c30*/ 	.word	0x000000ff
        /*0c34*/ 	.word	0x00000020
        /*0c38*/ 	.short	0x0100
        /*0c3a*/ 	.byte	0x09
	.zero		1


	//   ....[2]....
        /*0c3c*/ 	.word	0x00000340
        /*0c40*/ 	.word	0x000000ff
        /*0c44*/ 	.word	0x00000008
        /*0c48*/ 	.short	0x0100
        /*0c4a*/ 	.byte	0x09
	.zero		1


	//   ....[3]....
        /*0c4c*/ 	.word	0x00000350
        /*0c50*/ 	.word	0x000000ff
        /*0c54*/ 	.word	0x00000028
        /*0c58*/ 	.short	0x0100
        /*0c5a*/ 	.byte	0x09
	.zero		1


	//   ....[4]....
        /*0c5c*/ 	.word	0x00000360
        /*0c60*/ 	.word	0x000000ff
        /*0c64*/ 	.word	0x00000010
        /*0c68*/ 	.short	0x0100
        /*0c6a*/ 	.byte	0x09
	.zero		1


	//   ....[5]....
        /*0c6c*/ 	.word	0x00000370
        /*0c70*/ 	.word	0x000000ff
        /*0c74*/ 	.word	0x00000030
        /*0c78*/ 	.short	0x0100
        /*0c7a*/ 	.byte	0x09
	.zero		1


	//   ....[6]....
        /*0c7c*/ 	.word	0x00000380
        /*0c80*/ 	.word	0x000000ff
        /*0c84*/ 	.word	0x00000018
        /*0c88*/ 	.short	0x0100
        /*0c8a*/ 	.byte	0x09
	.zero		1


	//   ....[7]....
        /*0c8c*/ 	.word	0x00000390
        /*0c90*/ 	.word	0x000000ff
        /*0c94*/ 	.word	0x00000038
        /*0c98*/ 	.short	0x0100
        /*0c9a*/ 	.byte	0x09
	.zero		1


	//   ....[8]....
        /*0c9c*/ 	.word	0x000005d0
        /*0ca0*/ 	.word	0x000000ff
        /*0ca4*/ 	.word	0x00000050
        /*0ca8*/ 	.short	0x0100
        /*0caa*/ 	.byte	0x06
	.zero		1


	//   ....[9]....
        /*0cac*/ 	.word	0x000005e0
        /*0cb0*/ 	.word	0x000000ff
        /*0cb4*/ 	.word	0x00000058
        /*0cb8*/ 	.short	0x0100
        /*0cba*/ 	.byte	0x06
	.zero		1


	//   ....[10]....
        /*0cbc*/ 	.word	0x00001af0
        /*0cc0*/ 	.word	0x000000ff
        /*0cc4*/ 	.word	0x00000000
        /*0cc8*/ 	.short	0x010a
        /*0cca*/ 	.byte	0x06
	.zero		1


	//   ....[11]....
        /*0ccc*/ 	.word	0x00001b30
        /*0cd0*/ 	.word	0x000000ff
        /*0cd4*/ 	.word	0x00000000
        /*0cd8*/ 	.short	0x010a
        /*0cda*/ 	.byte	0x06
	.zero		1


	//   ....[12]....
        /*0cdc*/ 	.word	0x00002df0
        /*0ce0*/ 	.word	0x000000ff
        /*0ce4*/ 	.word	0x00000000
        /*0ce8*/ 	.short	0x010a
        /*0cea*/ 	.byte	0x09
	.zero		1


	//   ....[13]....
        /*0cec*/ 	.word	0x00002e30
        /*0cf0*/ 	.word	0x000000ff
        /*0cf4*/ 	.word	0x00000000
        /*0cf8*/ 	.short	0x010a
        /*0cfa*/ 	.byte	0x09
	.zero		1


	//   ....[14]....
        /*0cfc*/ 	.word	0x00003f00
        /*0d00*/ 	.word	0x000000ff
        /*0d04*/ 	.word	0x00000000
        /*0d08*/ 	.short	0x0101
        /*0d0a*/ 	.byte	0x08
	.zero		1


	//   ....[15]....
        /*0d0c*/ 	.word	0x00005070
        /*0d10*/ 	.word	0x000000ff
        /*0d14*/ 	.word	0x00000000
        /*0d18*/ 	.short	0x0101
        /*0d1a*/ 	.byte	0x06
	.zero		1


	//   ....[16]....
        /*0d1c*/ 	.word	0x0000f320
        /*0d20*/ 	.word	0x0000000d
        /*0d24*/ 	.word	0x00000020
        /*0d28*/ 	.short	0x010a
        /*0d2a*/ 	.byte	0x3f
	.zero		1


	//   ....[17]....
        /*0d2c*/ 	.word	0x0000f730
        /*0d30*/ 	.word	0x00000003
        /*0d34*/ 	.word	0x00000058
        /*0d38*/ 	.short	0x0101
        /*0d3a*/ 	.byte	0x3f
	.zero		1


	//   ....[18]....
        /*0d3c*/ 	.word	0x0000fe60
        /*0d40*/ 	.word	0x00000007
        /*0d44*/ 	.word	0x00000000
        /*0d48*/ 	.short	0x010a
        /*0d4a*/ 	.byte	0x3f
	.zero		1


	//   ....[19]....
        /*0d4c*/ 	.word	0x0000fee0
        /*0d50*/ 	.word	0x00000009
        /*0d54*/ 	.word	0x00000000
        /*0d58*/ 	.short	0x010a
        /*0d5a*/ 	.byte	0x3f
	.zero		1


	//   ....[20]....
        /*0d5c*/ 	.word	0x0000ff70
        /*0d60*/ 	.word	0x00000006
        /*0d64*/ 	.word	0x00000000
        /*0d68*/ 	.short	0x010a
        /*0d6a*/ 	.byte	0x3f
	.zero		1


	//   ....[21]....
        /*0d6c*/ 	.word	0x00010000
        /*0d70*/ 	.word	0x00000003
        /*0d74*/ 	.word	0x00000000
        /*0d78*/ 	.short	0x010a
        /*0d7a*/ 	.byte	0x3f
	.zero		1


	//   ....[22]....
        /*0d7c*/ 	.word	0x00010070
        /*0d80*/ 	.word	0x00000003
        /*0d84*/ 	.word	0x00000000
        /*0d88*/ 	.short	0x010a
        /*0d8a*/ 	.byte	0x3f
	.zero		1


	//   ....[23]....
        /*0d8c*/ 	.word	0x000100e0
        /*0d90*/ 	.word	0x00000000
        /*0d94*/ 	.word	0x00000000
        /*0d98*/ 	.short	0x010a
        /*0d9a*/ 	.byte	0x3f
	.zero		1


	//   ....[24]....
        /*0d9c*/ 	.word	0x000101c0
        /*0da0*/ 	.word	0x0000000d
        /*0da4*/ 	.word	0x00000020
        /*0da8*/ 	.short	0x010a
        /*0daa*/ 	.byte	0x3f
	.zero		1


	//   ....[25]....
        /*0dac*/ 	.word	0x000102a0
        /*0db0*/ 	.word	0x00000007
        /*0db4*/ 	.word	0x00000000
        /*0db8*/ 	.short	0x010a
        /*0dba*/ 	.byte	0x3f
	.zero		1


	//   ....[26]....
        /*0dbc*/ 	.word	0x000102f0
        /*0dc0*/ 	.word	0x00000009
        /*0dc4*/ 	.word	0x00000000
        /*0dc8*/ 	.short	0x010a
        /*0dca*/ 	.byte	0x3f
	.zero		1


	//   ....[27]....
        /*0dcc*/ 	.word	0x00010340
        /*0dd0*/ 	.word	0x00000006
        /*0dd4*/ 	.word	0x00000000
        /*0dd8*/ 	.short	0x010a
        /*0dda*/ 	.byte	0x3f
	.zero		1


	//----- nvinfo : EIATTR_NUM_MBARRIERS
	.align		4
.L_30:
        /*0ddc*/ 	.byte	0x03, 0x38
        /*0dde*/ 	.short	0x000a


	//----- nvinfo : EIATTR_EXIT_INSTR_OFFSETS
	.align		4
        /*0de0*/ 	.byte	0x04, 0x1c
        /*0de2*/ 	.short	(.L_32 - .L_31)


	//   ....[0]....
.L_31:
        /*0de4*/ 	.word	0x00000640


	//   ....[1]....
        /*0de8*/ 	.word	0x00000f90


	//   ....[2]....
        /*0dec*/ 	.word	0x0000e960


	//   ....[3]....
        /*0df0*/ 	.word	0x0000efb0


	//   ....[4]....
        /*0df4*/ 	.word	0x00010050


	//----- nvinfo : EIATTR_MAX_THREADS
	.align		4
.L_32:
        /*0df8*/ 	.byte	0x04, 0x05
        /*0dfa*/ 	.short	(.L_34 - .L_33)
.L_33:
        /*0dfc*/ 	.word	0x00000180
        /*0e00*/ 	.word	0x00000001
        /*0e04*/ 	.word	0x00000001


	//----- nvinfo : EIATTR_CRS_STACK_SIZE
	.align		4
.L_34:
        /*0e08*/ 	.byte	0x04, 0x1e
        /*0e0a*/ 	.short	(.L_36 - .L_35)
.L_35:
        /*0e0c*/ 	.word	0x00000000


	//----- nvinfo : EIATTR_CBANK_PARAM_SIZE
	.align		4
.L_36:
        /*0e10*/ 	.byte	0x03, 0x19
        /*0e12*/ 	.short	0x0470


	//----- nvinfo : EIATTR_PARAM_CBANK
	.align		4
        /*0e14*/ 	.byte	0x04, 0x0a
        /*0e16*/ 	.short	(.L_38 - .L_37)
	.align		4
.L_37:
        /*0e18*/ 	.word	index@(.nv.constant0._ZN7cutlass13device_kernelINS_4gemm6kernel13GemmUniversalIN4cute5tupleIJiiiiEEENS1_10collective13CollectiveMmaINS1_37MainloopSm90TmaGmmaWarpSpecializedFP8ILi4ENS5_IJNS4_1CILi1EEESB_SB_EEENS1_35KernelTmaWarpSpecializedCooperativeEEENS5_IJNSA_ILi128EEENSA_ILi256EEESF_EEENS_12float_e5m2_tENS5_IJlSB_lEEESI_SJ_NS4_8TiledMMAINS4_8MMA_AtomIJNS4_4SM904GMMA31MMA_64x256x32_F32E5M2E5M2_SS_TNILNSN_7ScaleInE1ELSP_1EEEEEENS4_6LayoutINS5_IJNSA_ILi2EEESB_SB_EEENS5_IJSB_NSA_ILi0EEESV_EEEEENS5_IJNS4_10UnderscoreESY_SY_EEEEENS4_13SM90_TMA_LOADENS4_14ComposedLayoutINS4_7SwizzleILi3ELi4ELi3EEENS4_18smem_ptr_flag_bitsILi8EEENSS_INS5_IJNSA_ILi8EEESF_EEENS5_IJSF_SB_EEEEEEEvNS4_8identityES11_S1B_vS1C_EENS_8epilogue10collective6detail29Sm90TmaWarpSpecializedAdapterINS1F_15DefaultEpilogueISI_SJ_SJ_NS1E_6thread17LinearCombinationISI_Li1EffLNS1J_9ScaleType4KindE0ELNS_15FloatRoundStyleE2ESI_EENS1_15EpilogueDefaultEEEEEvvEEEEvNT_6ParamsE)
        /*0e1c*/ 	.short	0x0210
        /*0e1e*/ 	.short	0x0470


	//----- nvinfo : EIATTR_SW_WAR
	.align		4
.L_38:
        /*0e20*/ 	.byte	0x04, 0x36
        /*0e22*/ 	.short	(.L_40 - .L_39)
.L_39:
        /*0e24*/ 	.word	0x00000008
.L_40:


//--------------------- .nv.callgraph             --------------------------
	.section	.nv.callgraph,"",@"SHT_CUDA_CALLGRAPH"
	.align	4
	.sectionentsize	8
	.align		4
        /*0000*/ 	.word	0x00000000
	.align		4
        /*0004*/ 	.word	0xffffffff
	.align		4
        /*0008*/ 	.word	0x00000000
	.align		4
        /*000c*/ 	.word	0xfffffffe
	.align		4
        /*0010*/ 	.word	0x00000000
	.align		4
        /*0014*/ 	.word	0xfffffffd
	.align		4
        /*0018*/ 	.word	0x00000000
	.align		4
        /*001c*/ 	.word	0xfffffffc


//--------------------- .nv.constant4             --------------------------
	.section	.nv.constant4,"a",@progbits
	.align	8
	.align		8
.nv.constant4:
        /*0000*/ 	.dword	_ZN40_INTERNAL_8ae61470_4_k_cu_9cf014b9_194534cuda3std3__45__cpo5beginE
	.align		8
        /*0008*/ 	.dword	_ZN40_INTERNAL_8ae61470_4_k_cu_9cf014b9_194534cuda3std3__45__cpo3endE
	.align		8
        /*0010*/ 	.dword	_ZN40_INTERNAL_8ae61470_4_k_cu_9cf014b9_194534cuda3std3__45__cpo6cbeginE
	.align		8
        /*0018*/ 	.dword	_ZN40_INTERNAL_8ae61470_4_k_cu_9cf014b9_194534cuda3std3__45__cpo4cendE
	.align		8
        /*0020*/ 	.dword	_ZN40_INTERNAL_8ae61470_4_k_cu_9cf014b9_194534cuda3std3__442_GLOBAL__N__8ae61470_4_k_cu_9cf014b9_194536ignoreE
	.align		8
        /*0028*/ 	.dword	_ZN40_INTERNAL_8ae61470_4_k_cu_9cf014b9_194534cuda3std3__419piecewise_constructE
	.align		8
        /*0030*/ 	.dword	_ZN40_INTERNAL_8ae61470_4_k_cu_9cf014b9_194534cuda3std3__48in_placeE
	.align		8
        /*0038*/ 	.dword	_ZN40_INTERNAL_8ae61470_4_k_cu_9cf014b9_194534cuda3std6ranges3__45__cpo4swapE
	.align		8
        /*0040*/ 	.dword	_ZN40_INTERNAL_8ae61470_4_k_cu_9cf014b9_194534cuda3std6ranges3__45__cpo9iter_moveE
	.align		8
        /*0048*/ 	.dword	_ZN40_INTERNAL_8ae61470_4_k_cu_9cf014b9_194534cute7productE
	.align		8
        /*0050*/ 	.dword	_ZN40_INTERNAL_8ae61470_4_k_cu_9cf014b9_194534cute1_E


//--------------------- .text._ZN7cutlass13device_kernelINS_4gemm6kernel13GemmUniversalIN4cute5tupleIJiiiiEEENS1_10collective13CollectiveMmaINS1_37MainloopSm90TmaGmmaWarpSpecializedFP8ILi4ENS5_IJNS4_1CILi1EEESB_SB_EEENS1_35KernelTmaWarpSpecializedCooperativeEEENS5_IJNSA_ILi128EEENSA_ILi256EEESF_EEENS_12float_e5m2_tENS5_IJlSB_lEEESI_SJ_NS4_8TiledMMAINS4_8MMA_AtomIJNS4_4SM904GMMA31MMA_64x256x32_F32E5M2E5M2_SS_TNILNSN_7ScaleInE1ELSP_1EEEEEENS4_6LayoutINS5_IJNSA_ILi2EEESB_SB_EEENS5_IJSB_NSA_ILi0EEESV_EEEEENS5_IJNS4_10UnderscoreESY_SY_EEEEENS4_13SM90_TMA_LOADENS4_14ComposedLayoutINS4_7SwizzleILi3ELi4ELi3EEENS4_18smem_ptr_flag_bitsILi8EEENSS_INS5_IJNSA_ILi8EEESF_EEENS5_IJSF_SB_EEEEEEEvNS4_8identityES11_S1B_vS1C_EENS_8epilogue10collective6detail29Sm90TmaWarpSpecializedAdapterINS1F_15DefaultEpilogueISI_SJ_SJ_NS1E_6thread17LinearCombinationISI_Li1EffLNS1J_9ScaleType4KindE0ELNS_15FloatRoundStyleE2ESI_EENS1_15EpilogueDefaultEEEEEvvEEEEvNT_6ParamsE --------------------------
	.section	.text._ZN7cutlass13device_kernelINS_4gemm6kernel13GemmUniversalIN4cute5tupleIJiiiiEEENS1_10collective13CollectiveMmaINS1_37MainloopSm90TmaGmmaWarpSpecializedFP8ILi4ENS5_IJNS4_1CILi1EEESB_SB_EEENS1_35KernelTmaWarpSpecializedCooperativeEEENS5_IJNSA_ILi128EEENSA_ILi256EEESF_EEENS_12float_e5m2_tENS5_IJlSB_lEEESI_SJ_NS4_8TiledMMAINS4_8MMA_AtomIJNS4_4SM904GMMA31MMA_64x256x32_F32E5M2E5M2_SS_TNILNSN_7ScaleInE1ELSP_1EEEEEENS4_6LayoutINS5_IJNSA_ILi2EEESB_SB_EEENS5_IJSB_NSA_ILi0EEESV_EEEEENS5_IJNS4_10UnderscoreESY_SY_EEEEENS4_13SM90_TMA_LOADENS4_14ComposedLayoutINS4_7SwizzleILi3ELi4ELi3EEENS4_18smem_ptr_flag_bitsILi8EEENSS_INS5_IJNSA_ILi8EEESF_EEENS5_IJSF_SB_EEEEEEEvNS4_8identityES11_S1B_vS1C_EENS_8epilogue10collective6detail29Sm90TmaWarpSpecializedAdapterINS1F_15DefaultEpilogueISI_SJ_SJ_NS1E_6thread17LinearCombinationISI_Li1EffLNS1J_9ScaleType4KindE0ELNS_15FloatRoundStyleE2ESI_EENS1_15EpilogueDefaultEEEEEvvEEEEvNT_6ParamsE,"ax",@progbits
	.align	128
.text._ZN7cutlass13device_kernelINS_4gemm6kernel13GemmUniversalIN4cute5tupleIJiiiiEEENS1_10collective13CollectiveMmaINS1_37MainloopSm90TmaGmmaWarpSpecializedFP8ILi4ENS5_IJNS4_1CILi1EEESB_SB_EEENS1_35KernelTmaWarpSpecializedCooperativeEEENS5_IJNSA_ILi128EEENSA_ILi256EEESF_EEENS_12float_e5m2_tENS5_IJlSB_lEEESI_SJ_NS4_8TiledMMAINS4_8MMA_AtomIJNS4_4SM904GMMA31MMA_64x256x32_F32E5M2E5M2_SS_TNILNSN_7ScaleInE1ELSP_1EEEEEENS4_6LayoutINS5_IJNSA_ILi2EEESB_SB_EEENS5_IJSB_NSA_ILi0EEESV_EEEEENS5_IJNS4_10UnderscoreESY_SY_EEEEENS4_13SM90_TMA_LOADENS4_14ComposedLayoutINS4_7SwizzleILi3ELi4ELi3EEENS4_18smem_ptr_flag_bitsILi8EEENSS_INS5_IJNSA_ILi8EEESF_EEENS5_IJSF_SB_EEEEEEEvNS4_8identityES11_S1B_vS1C_EENS_8epilogue10collective6detail29Sm90TmaWarpSpecializedAdapterINS1F_15DefaultEpilogueISI_SJ_SJ_NS1E_6thread17LinearCombinationISI_Li1EffLNS1J_9ScaleType4KindE0ELNS_15FloatRoundStyleE2ESI_EENS1_15EpilogueDefaultEEEEEvvEEEEvNT_6ParamsE:
        .type           _ZN7cutlass13device_kernelINS_4gemm6kernel13GemmUniversalIN4cute5tupleIJiiiiEEENS1_10collective13CollectiveMmaINS1_37MainloopSm90TmaGmmaWarpSpecializedFP8ILi4ENS5_IJNS4_1CILi1EEESB_SB_EEENS1_35KernelTmaWarpSpecializedCooperativeEEENS5_IJNSA_ILi128EEENSA_ILi256EEESF_EEENS_12float_e5m2_tENS5_IJlSB_lEEESI_SJ_NS4_8TiledMMAINS4_8MMA_AtomIJNS4_4SM904GMMA31MMA_64x256x32_F32E5M2E5M2_SS_TNILNSN_7ScaleInE1ELSP_1EEEEEENS4_6LayoutINS5_IJNSA_ILi2EEESB_SB_EEENS5_IJSB_NSA_ILi0EEESV_EEEEENS5_IJNS4_10UnderscoreESY_SY_EEEEENS4_13SM90_TMA_LOADENS4_14ComposedLayoutINS4_7SwizzleILi3ELi4ELi3EEENS4_18smem_ptr_flag_bitsILi8EEENSS_INS5_IJNSA_ILi8EEESF_EEENS5_IJSF_SB_EEEEEEEvNS4_8identityES11_S1B_vS1C_EENS_8epilogue10collective6detail29Sm90TmaWarpSpecializedAdapterINS1F_15DefaultEpilogueISI_SJ_SJ_NS1E_6thread17LinearCombinationISI_Li1EffLNS1J_9ScaleType4KindE0ELNS_15FloatRoundStyleE2ESI_EENS1_15EpilogueDefaultEEEEEvvEEEEvNT_6ParamsE,@function
        .size           _ZN7cutlass13device_kernelINS_4gemm6kernel13GemmUniversalIN4cute5tupleIJiiiiEEENS1_10collective13CollectiveMmaINS1_37MainloopSm90TmaGmmaWarpSpecializedFP8ILi4ENS5_IJNS4_1CILi1EEESB_SB_EEENS1_35KernelTmaWarpSpecializedCooperativeEEENS5_IJNSA_ILi128EEENSA_ILi256EEESF_EEENS_12float_e5m2_tENS5_IJlSB_lEEESI_SJ_NS4_8TiledMMAINS4_8MMA_AtomIJNS4_4SM904GMMA31MMA_64x256x32_F32E5M2E5M2_SS_TNILNSN_7ScaleInE1ELSP_1EEEEEENS4_6LayoutINS5_IJNSA_ILi2EEESB_SB_EEENS5_IJSB_NSA_ILi0EEESV_EEEEENS5_IJNS4_10UnderscoreESY_SY_EEEEENS4_13SM90_TMA_LOADENS4_14ComposedLayoutINS4_7SwizzleILi3ELi4ELi3EEENS4_18smem_ptr_flag_bitsILi8EEENSS_INS5_IJNSA_ILi8EEESF_EEENS5_IJSF_SB_EEEEEEEvNS4_8identityES11_S1B_vS1C_EENS_8epilogue10collective6detail29Sm90TmaWarpSpecializedAdapterINS1F_15DefaultEpilogueISI_SJ_SJ_NS1E_6thread17LinearCombinationISI_Li1EffLNS1J_9ScaleType4KindE0ELNS_15FloatRoundStyleE2ESI_EENS1_15EpilogueDefaultEEEEEvvEEEEvNT_6ParamsE,(.L_x_329 - _ZN7cutlass13device_kernelINS_4gemm6kernel13GemmUniversalIN4cute5tupleIJiiiiEEENS1_10collective13CollectiveMmaINS1_37MainloopSm90TmaGmmaWarpSpecializedFP8ILi4ENS5_IJNS4_1CILi1EEESB_SB_EEENS1_35KernelTmaWarpSpecializedCooperativeEEENS5_IJNSA_ILi128EEENSA_ILi256EEESF_EEENS_12float_e5m2_tENS5_IJlSB_lEEESI_SJ_NS4_8TiledMMAINS4_8MMA_AtomIJNS4_4SM904GMMA31MMA_64x256x32_F32E5M2E5M2_SS_TNILNSN_7ScaleInE1ELSP_1EEEEEENS4_6LayoutINS5_IJNSA_ILi2EEESB_SB_EEENS5_IJSB_NSA_ILi0EEESV_EEEEENS5_IJNS4_10UnderscoreESY_SY_EEEEENS4_13SM90_TMA_LOADENS4_14ComposedLayoutINS4_7SwizzleILi3ELi4ELi3EEENS4_18smem_ptr_flag_bitsILi8EEENSS_INS5_IJNSA_ILi8EEESF_EEENS5_IJSF_SB_EEEEEEEvNS4_8identityES11_S1B_vS1C_EENS_8epilogue10collective6detail29Sm90TmaWarpSpecializedAdapterINS1F_15DefaultEpilogueISI_SJ_SJ_NS1E_6thread17LinearCombinationISI_Li1EffLNS1J_9ScaleType4KindE0ELNS_15FloatRoundStyleE2ESI_EENS1_15EpilogueDefaultEEEEEvvEEEEvNT_6ParamsE)
        .other          _ZN7cutlass13device_kernelINS_4gemm6kernel13GemmUniversalIN4cute5tupleIJiiiiEEENS1_10collective13CollectiveMmaINS1_37MainloopSm90TmaGmmaWarpSpecializedFP8ILi4ENS5_IJNS4_1CILi1EEESB_SB_EEENS1_35KernelTmaWarpSpecializedCooperativeEEENS5_IJNSA_ILi128EEENSA_ILi256EEESF_EEENS_12float_e5m2_tENS5_IJlSB_lEEESI_SJ_NS4_8TiledMMAINS4_8MMA_AtomIJNS4_4SM904GMMA31MMA_64x256x32_F32E5M2E5M2_SS_TNILNSN_7ScaleInE1ELSP_1EEEEEENS4_6LayoutINS5_IJNSA_ILi2EEESB_SB_EEENS5_IJSB_NSA_ILi0EEESV_EEEEENS5_IJNS4_10UnderscoreESY_SY_EEEEENS4_13SM90_TMA_LOADENS4_14ComposedLayoutINS4_7SwizzleILi3ELi4ELi3EEENS4_18smem_ptr_flag_bitsILi8EEENSS_INS5_IJNSA_ILi8EEESF_EEENS5_IJSF_SB_EEEEEEEvNS4_8identityES11_S1B_vS1C_EENS_8epilogue10collective6detail29Sm90TmaWarpSpecializedAdapterINS1F_15DefaultEpilogueISI_SJ_SJ_NS1E_6thread17LinearCombinationISI_Li1EffLNS1J_9ScaleType4KindE0ELNS_15FloatRoundStyleE2ESI_EENS1_15EpilogueDefaultEEEEEvvEEEEvNT_6ParamsE,@"STO_CUDA_ENTRY STV_DEFAULT"
_ZN7cutlass13device_kernelINS_4gemm6kernel13GemmUniversalIN4cute5tupleIJiiiiEEENS1_10collective13CollectiveMmaINS1_37MainloopSm90TmaGmmaWarpSpecializedFP8ILi4ENS5_IJNS4_1CILi1EEESB_SB_EEENS1_35KernelTmaWarpSpecializedCooperativeEEENS5_IJNSA_ILi128EEENSA_ILi256EEESF_EEENS_12float_e5m2_tENS5_IJlSB_lEEESI_SJ_NS4_8TiledMMAINS4_8MMA_AtomIJNS4_4SM904GMMA31MMA_64x256x32_F32E5M2E5M2_SS_TNILNSN_7ScaleInE1ELSP_1EEEEEENS4_6LayoutINS5_IJNSA_ILi2EEESB_SB_EEENS5_IJSB_NSA_ILi0EEESV_EEEEENS5_IJNS4_10UnderscoreESY_SY_EEEEENS4_13SM90_TMA_LOADENS4_14ComposedLayoutINS4_7SwizzleILi3ELi4ELi3EEENS4_18smem_ptr_flag_bitsILi8EEENSS_INS5_IJNSA_ILi8EEESF_EEENS5_IJSF_SB_EEEEEEEvNS4_8identityES11_S1B_vS1C_EENS_8epilogue10collective6detail29Sm90TmaWarpSpecializedAdapterINS1F_15DefaultEpilogueISI_SJ_SJ_NS1E_6thread17LinearCombinationISI_Li1EffLNS1J_9ScaleType4KindE0ELNS_15FloatRoundStyleE2ESI_EENS1_15EpilogueDefaultEEEEEvvEEEEvNT_6ParamsE:
[----:B------:R-:W0:Y:S02]  /*0000*/  LDC R1, c[0x0][0x28] ;  /* 0x00000a00ff017b82 */ /* 0x000e240000000800 */
[----:B0-----:R-:W-:Y:S01]  /*0010*/  VIADD R1, R1, 0xffffff10 ;  /* 0xffffff1001017836 */ /* 0x001fe20000000000 */
[----:B------:R-:W0:Y:S01]  /*0020*/  S2R R2, SR_TID.X ;  /* 0x0000000000027919 */ /* 0x000e220000002100 */
[----:B------:R-:W-:Y:S01]  /*0030*/  ELECT P0, URZ, PT ;  /* 0x00000000003f782f */ /* 0x000fe20003800000 */
[----:B------:R-:W-:Y:S01]  /*0040*/  BSSY B0, `(.L_x_0) ;  /* 0x0000015000007945 */ /* 0x000fe20003800000 */
[--C-:B0-----:R-:W-:Y:S02]  /*0050*/  SHF.R.U32.HI R0, RZ, 0x5, R2.reuse ;  /* 0x00000005ff007819 */ /* 0x101fe40000011602 */
[----:B------:R-:W-:-:S03]  /*0060*/  SHF.R.U32.HI R2, RZ, 0x7, R2 ;  /* 0x00000007ff027819 */ /* 0x000fc60000011602 */
[----:B------:R-:W0:Y:S04]  /*0070*/  SHFL.IDX PT, R3, R0, RZ, 0x1f ;  /* 0x00001fff00037589 */ /* 0x000e2800000e0000 */
[----:B------:R-:W1:Y:S01]  /*0080*/  SHFL.IDX PT, R2, R2, RZ, 0x1f ;  /* 0x00001fff02027589 */ /* 0x000e6200000e0000 */
[----:B0-----:R-:W-:Y:S02]  /*0090*/  R2UR UR4, R3 ;  /* 0x00000000030472ca */ /* 0x001fe400000e0000 */
[----:B-1----:R-:W-:-:S11]  /*00a0*/  R2UR UR6, R2 ;  /* 0x00000000020672ca */ /* 0x002fd600000e0000 */
[----:B------:R-:W-:Y:S02]  /*00b0*/  USHF.R.S32.HI UR5, URZ, 0x1f, UR4 ;  /* 0x0000001f3f057899 */ /* 0x000fe40008011404 */
[----:B------:R-:W-:Y:S02]  /*00c0*/  ISETP.NE.OR P0, PT, RZ, UR4, !P0 ;  /* 0x00000004ff007c0c */ /* 0x000fe4000c705670 */
[----:B------:R-:W-:-:S04]  /*00d0*/  ULEA.HI UR5, UR5, UR4, URZ, 0x2 ;  /* 0x0000000405057291 */ /* 0x000fc8000f8f103f */
[----:B------:R-:W-:-:S04]  /*00e0*/  ULOP3.LUT UR5, UR5, 0xfffffffc, URZ, 0xc0, !UPT ;  /* 0xfffffffc05057892 */ /* 0x000fc8000f8ec03f */
[----:B------:R-:W-:-:S03]  /*00f0*/  UIADD3 UR8, UR4, -UR5, URZ ;  /* 0x8000000504087290 */ /* 0x000fc6000fffe03f */
[----:B------:R-:W-:Y:S09]  /*0100*/  @P0 BRA `(.L_x_1) ;  /* 0x0000000000200947 */ /* 0x000ff20003800000 */
[----:B------:R-:W-:Y:S02]  /*0110*/  ULDC.64 UR4, c[0x0][0x198] ;  /* 0x0000660000047ab9 */ /* 0x000fe40000000a00 */
[----:B------:R-:W-:Y:S02]  /*0120*/  UIADD3 UR10, UP0, UR4, 0xf0, URZ ;  /* 0x000000f0040a7890 */ /* 0x000fe4000ff1e03f */
[----:B------:R-:W-:Y:S02]  /*0130*/  UIADD3 UR4, UP1, UR4, 0x1f0, URZ ;  /* 0x000001f004047890 */ /* 0x000fe4000ff3e03f */
[----:B------:R-:W-:Y:S02]  /*0140*/  UIADD3.X UR11, URZ, UR5, URZ, UP0, !UPT ;  /* 0x000000053f0b7290 */ /* 0x000fe400087fe43f */
[----:B------:R-:W-:-:S07]  /*0150*/  UIADD3.X UR5, URZ, UR5, URZ, UP1, !UPT ;  /* 0x000000053f057290 */ /* 0x000fce0008ffe43f */
[----:B------:R0:W-:Y:S02]  /*0160*/  UTMACCTL.PF [UR10] ;  /* 0x000000000a0079b9 */ /* 0x0001e40008040000 */
[----:B------:R0:W-:Y:S02]  /*0170*/  UTMACCTL.PF [UR4] ;  /* 0x00000000040079b9 */ /* 0x0001e40008040000 */
[----:B0-----:R-:W-:Y:S01]  /*0180*/  NOP ;  /* 0x0000000000007918 */ /* 0x001fe20000000000 */
.L_x_1:
[----:B------:R-:W-:Y:S05]  /*0190*/  BSYNC B0 ;  /* 0x0000000000007941 */ /* 0x000fea0003800000 */
.L_x_0:
[----:B------:R-:W0:Y:S01]  /*01a0*/  SHFL.IDX PT, R2, R0, RZ, 0x1f ;  /* 0x00001fff00027589 */ /* 0x000e2200000e0000 */
[----:B------:R-:W-:Y:S01]  /*01b0*/  UISETP.NE.AND UP0, UPT, UR8, 0x3, UPT ;  /* 0x000000030800788c */ /* 0x000fe2000bf05270 */
[----:B------:R-:W-:Y:S01]  /*01c0*/  ISETP.NE.AND P1, PT, RZ, UR6, PT ;  /* 0x00000006ff007c0c */ /* 0x000fe2000bf25270 */
[----:B------:R-:W-:Y:S02]  /*01d0*/  UIADD3 UR10, UR6, -0x1, URZ ;  /* 0xffffffff060a7890 */ /* 0x000fe4000fffe03f */
[----:B------:R-:W-:Y:S02]  /*01e0*/  UISETP.EQ.OR UP0, UPT, UR8, URZ, !UP0 ;  /* 0x0000003f0800728c */ /* 0x000fe4000c702670 */
[----:B------:R-:W-:Y:S02]  /*01f0*/  UISETP.GE.U32.AND UP1, UPT, UR10, 0x2, UPT ;  /* 0x000000020a00788c */ /* 0x000fe4000bf26070 */
[----:B------:R-:W-:-:S04]  /*0200*/  UISETP.EQ.AND UP0, UPT, UR6, URZ, UP0 ;  /* 0x0000003f0600728c */ /* 0x000fc80008702270 */
[----:B------:R-:W-:-:S04]  /*0210*/  USEL UR13, URZ, 0x1, !UP0 ;  /* 0x000000013f0d7887 */ /* 0x000fc8000c000000 */
[----:B------:R-:W-:Y:S01]  /*0220*/  USEL UR13, UR13, 0x2, UP1 ;  /* 0x000000020d0d7887 */ /* 0x000fe20008800000 */
[----:B0-----:R-:W-:-:S13]  /*0230*/  ISETP.NE.AND P0, PT, R2, RZ, PT ;  /* 0x000000ff0200720c */ /* 0x001fda0003f05270 */
[----:B------:R-:W-:Y:S05]  /*0240*/  @P0 BRA `(.L_x_2) ;  /* 0x0000000000580947 */ /* 0x000fea0003800000 */
[----:B------:R-:W0:Y:S01]  /*0250*/  S2UR UR9, SR_CgaCtaId ;  /* 0x00000000000979c3 */ /* 0x000e220000008800 */
[----:B------:R-:W-:Y:S01]  /*0260*/  UMOV UR4, 0x400 ;  /* 0x0000040000047882 */ /* 0x000fe20000000000 */
[----:B------:R-:W-:Y:S01]  /*0270*/  UMOV UR5, 0x1 ;  /* 0x0000000100057882 */ /* 0x000fe20000000000 */
[----:B------:R-:W-:Y:S01]  /*0280*/  UMOV UR6, 0x100 ;  /* 0x0000010000067882 */ /* 0x000fe20000000000 */
[----:B------:R-:W-:Y:S01]  /*0290*/  ELECT P0, URZ, PT ;  /* 0x00000000003f782f */ /* 0x000fe20003800000 */
[----:B------:R-:W-:-:S04]  /*02a0*/  UIADD3 UR6, -UR6, 0x100000, URZ ;  /* 0x0010000006067890 */ /* 0x000fc8000fffe13f */
[----:B------:R-:W-:Y:S02]  /*02b0*/  USHF.L.U32 UR7, UR6, 0xb, URZ ;  /* 0x0000000b06077899 */ /* 0x000fe4000800063f */
[----:B------:R-:W-:Y:S02]  /*02c0*/  USHF.L.U32 UR6, UR6, 0x1, URZ ;  /* 0x0000000106067899 */ /* 0x000fe4000800063f */
[----:B0-----:R-:W-:Y:S02]  /*02d0*/  ULEA UR9, UR9, UR4, 0x18 ;  /* 0x0000000409097291 */ /* 0x001fe4000f8ec03f */
[----:B------:R-:W-:-:S04]  /*02e0*/  UIADD3 UR4, -UR5, 0x100000, URZ ;  /* 0x0010000005047890 */ /* 0x000fc8000fffe13f */
[----:B------:R-:W-:Y:S02]  /*02f0*/  USHF.L.U32 UR5, UR4, 0xb, URZ ;  /* 0x0000000b04057899 */ /* 0x000fe4000800063f */
[----:B------:R-:W-:Y:S01]  /*0300*/  USHF.L.U32 UR4, UR4, 0x1, URZ ;  /* 0x0000000104047899 */ /* 0x000fe2000800063f */
[----:B------:R-:W0:Y:S11]  /*0310*/  FENCE.VIEW.ASYNC.S ;  /* 0x00000000000073c6 */ /* 0x000e360000000000 */
[----:B0-----:R0:W1:Y:S01]  /*0320*/  SYNCS.EXCH.64 URZ, [UR9], UR4 ;  /* 0x00000004093f75b2 */ /* 0x0010620008000100 */
[----:B------:R0:W2:Y:S01]  /*0330*/  SYNCS.EXCH.64 URZ, [UR9+0x20], UR6 ;  /* 0x00002006093f75b2 */ /* 0x0000a20008000100 */
[----:B------:R0:W3:Y:S01]  /*0340*/  SYNCS.EXCH.64 URZ, [UR9+0x8], UR4 ;  /* 0x00000804093f75b2 */ /* 0x0000e20008000100 */
[----:B------:R0:W4:Y:S01]  /*0350*/  SYNCS.EXCH.64 URZ, [UR9+0x28], UR6 ;  /* 0x00002806093f75b2 */ /* 0x0001220008000100 */
[----:B------:R0:W0:Y:S01]  /*0360*/  SYNCS.EXCH.64 URZ, [UR9+0x10], UR4 ;  /* 0x00001004093f75b2 */ /* 0x0000220008000100 */
[----:B------:R0:W0:Y:S01]  /*0370*/  SYNCS.EXCH.64 URZ, [UR9+0x30], UR6 ;  /* 0x00003006093f75b2 */ /* 0x0000220008000100 */
[----:B------:R0:W0:Y:S01]  /*0380*/  SYNCS.EXCH.64 URZ, [UR9+0x18], UR4 ;  /* 0x00001804093f75b2 */ /* 0x0000220008000100 */
[----:B------:R0:W0:Y:S01]  /*0390*/  SYNCS.EXCH.64 URZ, [UR9+0x38], UR6 ;  /* 0x00003806093f75b2 */ /* 0x0000220008000100 */
[----:B------:R-:W-:Y:S01]  /*03a0*/  NOP ;  /* 0x0000000000007918 */ /* 0x000fe20000000000 */
.L_x_2:
[----:B------:R-:W5:Y:S01]  /*03b0*/  SHFL.IDX PT, R0, R0, RZ, 0x1f ;  /* 0x00001fff00007589 */ /* 0x000f6200000e0000 */
[----:B------:R-:W1:Y:S01]  /*03c0*/  LDC R2, c[0x0][0x65c] ;  /* 0x00019700ff027b82 */ /* 0x000e620000000800 */
[----:B------:R-:W-:Y:S01]  /*03d0*/  ELECT P0, URZ, PT ;  /* 0x00000000003f782f */ /* 0x000fe20003800000 */
[----:B------:R-:W-:Y:S01]  /*03e0*/  IMAD.MOV.U32 R3, RZ, RZ, RZ ;  /* 0x000000ffff037224 */ /* 0x000fe200078e00ff */
[----:B0-----:R-:W-:Y:S01]  /*03f0*/  UMOV UR4, 0x20 ;  /* 0x0000002000047882 */ /* 0x001fe20000000000 */
[----:B------:R-:W-:Y:S01]  /*0400*/  NOP ;  /* 0x0000000000007918 */ /* 0x000fe20000000000 */
[----:B------:R-:W-:Y:S01]  /*0410*/  NOP ;  /* 0x0000000000007918 */ /* 0x000fe20000000000 */
[----:B-----5:R-:W-:Y:S02]  /*0420*/  ISETP.NE.OR P0, PT, R0, RZ, !P0 ;  /* 0x000000ff0000720c */ /* 0x020fe40004705670 */
[----:B-1----:R-:W-:Y:S01]  /*0430*/  ISETP.NE.AND P3, PT, R2, 0x1, PT ;  /* 0x000000010200780c */ /* 0x002fe20003f65270 */
[----:B------:R-:W0:Y:S01]  /*0440*/  S2R R0, SR_CTAID.Y ;  /* 0x0000000000007919 */ /* 0x000e220000002600 */
[----:B------:R-:W1:Y:S09]  /*0450*/  S2R R2, SR_CTAID.X ;  /* 0x0000000000027919 */ /* 0x000e720000002500 */
[----:B------:R-:W-:Y:S01]  /*0460*/  VOTEU.ALL UP0, P0 ;  /* 0x00000000003f7886 */ /* 0x000fe20000000000 */
[----:B------:R-:W-:Y:S01]  /*0470*/  VOTEU.ALL UP1, P0 ;  /* 0x00000000003f7886 */ /* 0x000fe20000020000 */
[----:B------:R-:W1:Y:S01]  /*0480*/  @P3 LDC R7, c[0x0][0x10] ;  /* 0x00000400ff073b82 */ /* 0x000e620000000800 */
[----:B------:R-:W-:-:S02]  /*0490*/  @P3 IMAD.MOV.U32 R5, RZ, RZ, RZ ;  /* 0x000000ffff053224 */ /* 0x000fc400078e00ff */
[----:B------:R-:W-:Y:S01]  /*04a0*/  @P3 IMAD.MOV.U32 R11, RZ, RZ, RZ ;  /* 0x000000ffff0b3224 */ /* 0x000fe200078e00ff */
[----:B------:R-:W-:Y:S01]  /*04b0*/  @!UP0 UMOV UR6, 0x400 ;  /* 0x0000040000068882 */ /* 0x000fe20000000000 */
[----:B------:R-:W-:-:S04]  /*04c0*/  @!UP0 UIADD3 UR4, -UR4, 0x100000, URZ ;  /* 0x0010000004048890 */ /* 0x000fc8000fffe13f */
[----:B------:R-:W-:Y:S02]  /*04d0*/  @!UP0 USHF.L.U32 UR5, UR4, 0xb, URZ ;  /* 0x0000000b04058899 */ /* 0x000fe4000800063f */
[----:B------:R-:W-:Y:S01]  /*04e0*/  @!UP0 USHF.L.U32 UR4, UR4, 0x1, URZ ;  /* 0x0000000104048899 */ /* 0x000fe2000800063f */
[----:B------:R-:W5:Y:S08]  /*04f0*/  @!P3 LDC R9, c[0x0][0xc] ;  /* 0x00000300ff09bb82 */ /* 0x000f700000000800 */
[----:B------:R-:W2:Y:S01]  /*0500*/  @!UP0 S2UR UR7, SR_CgaCtaId ;  /* 0x00000000000789c3 */ /* 0x000ea20000008800 */
[----:B0-----:R-:W-:-:S04]  /*0510*/  @P3 IMAD.MOV.U32 R4, RZ, RZ, R0 ;  /* 0x000000ffff043224 */ /* 0x001fc800078e0000 */
[----:B-1----:R-:W-:-:S04]  /*0520*/  @P3 IMAD.WIDE.U32 R6, R2, R7, R4 ;  /* 0x0000000702063225 */ /* 0x002fc800078e0004 */
[----:B------:R-:W-:Y:S02]  /*0530*/  @P3 IMAD.MOV.U32 R16, RZ, RZ, R6 ;  /* 0x000000ffff103224 */ /* 0x000fe400078e0006 */
[----:B------:R-:W-:Y:S02]  /*0540*/  @P3 IMAD.IADD R17, R7, 0x1, R11 ;  /* 0x0000000107113824 */ /* 0x000fe400078e020b */
[----:B-----5:R-:W-:-:S04]  /*0550*/  @!P3 IMAD.WIDE.U32 R4, R9, R0, R2 ;  /* 0x000000000904b225 */ /* 0x020fc800078e0002 */
[----:B------:R-:W-:Y:S02]  /*0560*/  @!P3 IMAD.MOV.U32 R16, RZ, RZ, R4 ;  /* 0x000000ffff10b224 */ /* 0x000fe400078e0004 */
[----:B------:R-:W-:Y:S01]  /*0570*/  @!P3 IMAD.MOV.U32 R17, RZ, RZ, R5 ;  /* 0x000000ffff11b224 */ /* 0x000fe200078e0005 */
[----:B--2---:R-:W-:Y:S02]  /*0580*/  @!UP0 ULEA UR6, UR7, UR6, 0x18 ;  /* 0x0000000607068291 */ /* 0x004fe4000f8ec03f */
[----:B------:R0:W-:Y:S01]  /*0590*/  STL [R1+0x74], R16 ;  /* 0x0000741001007387 */ /* 0x0001e20000100800 */
[----:B------:R-:W-:-:S03]  /*05a0*/  VOTEU.ALL UP0, P0 ;  /* 0x00000000003f7886 */ /* 0x000fc60000000000 */
[----:B------:R0:W-:Y:S04]  /*05b0*/  STL [R1+0x70], R17 ;  /* 0x0000701101007387 */ /* 0x0001e80000100800 */
[----:B------:R-:W1:Y:S02]  /*05c0*/  FENCE.VIEW.ASYNC.S ;  /* 0x00000000000073c6 */ /* 0x000e640000000000 */
[----:B-1----:R0:W3:Y:S01]  /*05d0*/  @!UP0 SYNCS.EXCH.64 URZ, [UR6+0x50], UR4 ;  /* 0x00005004063f85b2 */ /* 0x0020e20008000100 */
[----:B------:R0:W3:Y:S01]  /*05e0*/  @!UP1 SYNCS.EXCH.64 URZ, [UR6+0x58], UR4 ;  /* 0x00005804063f95b2 */ /* 0x0000e20008000100 */
[----:B------:R-:W-:Y:S01]  /*05f0*/  NOP ;  /* 0x0000000000007918 */ /* 0x000fe20000000000 */
[----:B---34-:R-:W-:Y:S06]  /*0600*/  BAR.SYNC.DEFER_BLOCKING 0x0 ;  /* 0x0000000000007b1d */ /* 0x018fec0000010000 */
[----:B0-----:R-:W-:Y:S05]  /*0610*/  @!P1 BRA `(.L_x_3) ;  /* 0x000000e000d49947 */ /* 0x001fea0003800000 */
[----:B------:R-:W-:-:S06]  /*0620*/  UISETP.GT.U32.AND UP0, UPT, UR10, 0x1, UPT ;  /* 0x000000010a00788c */ /* 0x000fcc000bf04070 */
[----:B------:R-:W-:-:S13]  /*0630*/  PLOP3.LUT P0, PT, PT, PT, UP0, 0x80, 0x0 ;  /* 0x000000000000781c */ /* 0x000fda0003f0f008 */
[----:B------:R-:W-:Y:S05]  /*0640*/  @P0 EXIT ;  /* 0x000000000000094d */ /* 0x000fea0003800000 */
[----:B------:R-:W-:Y:S01]  /*0650*/  IMAD.MOV.U32 R6, RZ, RZ, -0x1 ;  /* 0xffffffffff067424 */ /* 0x000fe200078e00ff */
[----:B------:R-:W-:Y:S01]  /*0660*/  ULDC.64 UR4, c[0x0][0x650] ;  /* 0x0001940000047ab9 */ /* 0x000fe20000000a00 */
[----:B------:R-:W-:Y:S01]  /*0670*/  IMAD.MOV.U32 R5, RZ, RZ, -0x1 ;  /* 0xffffffffff057424 */ /* 0x000fe200078e00ff */
[----:B------:R-:W-:Y:S01]  /*0680*/  ISETP.GE.U32.AND P0, PT, R16, UR4, PT ;  /* 0x0000000410007c0c */ /* 0x000fe2000bf06070 */
[----:B------:R-:W-:Y:S01]  /*0690*/  UMOV UR24, 0xffffffff ;  /* 0xffffffff00187882 */ /* 0x000fe20000000000 */
[----:B------:R0:W-:Y:S01]  /*06a0*/  STL [R1+0x7c], R6 ;  /* 0x00007c0601007387 */ /* 0x0001e20000100800 */
[----:B------:R-:W-:Y:S02]  /*06b0*/  PRMT R4, RZ, 0x7610, R4 ;  /* 0x00007610ff047816 */ /* 0x000fe40000000004 */
[----:B------:R-:W-:Y:S01]  /*06c0*/  ISETP.GE.U32.AND.EX P0, PT, R17, UR5, PT, P0 ;  /* 0x0000000511007c0c */ /* 0x000fe2000bf06100 */
[----:B------:R0:W-:-:S12]  /*06d0*/  STL [R1+0x78], R5 ;  /* 0x0000780501007387 */ /* 0x0001d80000100800 */
[----:B0-----:R-:W-:Y:S05]  /*06e0*/  @P0 BRA `(.L_x_4) ;  /* 0x0000000400680947 */ /* 0x001fea0003800000 */
[----:B------:R-:W0:Y:S01]  /*06f0*/  LDC.64 R12, c[0x0][0x628] ;  /* 0x00018a00ff0c7b82 */ /* 0x000e220000000a00 */
[----:B------:R-:W-:Y:S02]  /*0700*/  IMAD.MOV.U32 R4, RZ, RZ, R16 ;  /* 0x000000ffff047224 */ /* 0x000fe400078e0010 */
[----:B------:R-:W-:-:S05]  /*0710*/  IMAD.MOV.U32 R5, RZ, RZ, R17 ;  /* 0x000000ffff057224 */ /* 0x000fca00078e0011 */
[----:B------:R-:W1:Y:S08]  /*0720*/  LDC R10, c[0x0][0x630] ;  /* 0x00018c00ff0a7b82 */ /* 0x000e700000000800 */
[----:B------:R-:W2:Y:S01]  /*0730*/  LDC.64 R14, c[0x0][0x620] ;  /* 0x00018800ff0e7b82 */ /* 0x000ea20000000a00 */
[----:B0-----:R-:W-:-:S04]  /*0740*/  ISETP.NE.U32.AND P0, PT, R12, RZ, PT ;  /* 0x000000ff0c00720c */ /* 0x001fc80003f05070 */
[----:B------:R-:W-:-:S13]  /*0750*/  ISETP.NE.AND.EX P0, PT, R13, RZ, PT, P0 ;  /* 0x000000ff0d00720c */ /* 0x000fda0003f05300 */
[----:B-12---:R-:W-:Y:S05]  /*0760*/  @!P0 BRA `(.L_x_5) ;  /* 0x0000000000288947 */ /* 0x006fea0003800000 */
[----:B------:R-:W0:Y:S02]  /*0770*/  LDC R9, c[0x0][0x634] ;  /* 0x00018d00ff097b82 */ /* 0x000e240000000800 */
[----:B0-----:R-:W-:-:S05]  /*0780*/  IADD3 R9, P0, R16, R9, RZ ;  /* 0x0000000910097210 */ /* 0x001fca0007f1e0ff */
[----:B------:R-:W-:-:S04]  /*0790*/  IMAD.X R11, RZ, RZ, R17, P0 ;  /* 0x000000ffff0b7224 */ /* 0x000fc800000e0611 */
[----:B------:R-:W-:-:S04]  /*07a0*/  IMAD.WIDE.U32 R4, R11, R12, RZ ;  /* 0x0000000c0b047225 */ /* 0x000fc800078e00ff */
[----:B------:R-:W-:-:S04]  /*07b0*/  IMAD.WIDE.U32 R6, P0, R9, R13, R4 ;  /* 0x0000000d09067225 */ /* 0x000fc80007800004 */
[----:B------:R-:W-:-:S04]  /*07c0*/  IMAD.WIDE.U32 R4, R9, R12, RZ ;  /* 0x0000000c09047225 */ /* 0x000fc800078e00ff */
[----:B------:R-:W-:Y:S01]  /*07d0*/  IMAD.X R9, RZ, RZ, RZ, P0 ;  /* 0x000000ffff097224 */ /* 0x000fe200000e06ff */
[----:B------:R-:W-:Y:S01]  /*07e0*/  IADD3 RZ, P0, R5, R6, RZ ;  /* 0x0000000605ff7210 */ /* 0x000fe20007f1e0ff */
[----:B------:R-:W-:-:S04]  /*07f0*/  IMAD.MOV.U32 R8, RZ, RZ, R7 ;  /* 0x000000ffff087224 */ /* 0x000fc800078e0007 */
[----:B------:R-:W-:-:S08]  /*0800*/  IMAD.WIDE.U32.X R4, R11, R13, R8, P0 ;  /* 0x0000000d0b047225 */ /* 0x000fd000000e0408 */
.L_x_5:
[-CC-:B------:R-:W-:Y:S01]  /*0810*/  SHF.R.U64 R24, R4, R10.reuse, R5.reuse ;  /* 0x0000000a04187219 */ /* 0x180fe20000001205 */
[----:B------:R-:W0:Y:S01]  /*0820*/  LDC R8, c[0x0][0x618] ;  /* 0x00018600ff087b82 */ /* 0x000e220000000800 */
[----:B------:R-:W-:Y:S01]  /*0830*/  SHF.R.U32.HI R4, RZ, R10, R5 ;  /* 0x0000000aff047219 */ /* 0x000fe20000011605 */
[----:B------:R-:W-:Y:S01]  /*0840*/  ULDC UR4, c[0x0][0x150] ;  /* 0x0000540000047ab9 */ /* 0x000fe20000000800 */
[----:B------:R-:W-:Y:S01]  /*0850*/  IADD3 R9, P0, RZ, -R24, RZ ;  /* 0x80000018ff097210 */ /* 0x000fe20007f1e0ff */
[----:B------:R-:W-:Y:S01]  /*0860*/  IMAD.MOV.U32 R5, RZ, RZ, R17 ;  /* 0x000000ffff057224 */ /* 0x000fe200078e0011 */
[----:B------:R-:W-:-:S03]  /*0870*/  I2FP.F32.U32 R3, R2 ;  /* 0x0000000200037245 */ /* 0x000fc60000201000 */
[----:B------:R-:W1:Y:S01]  /*0880*/  LDC.64 R18, c[0x0][0x640] ;  /* 0x00019000ff127b82 */ /* 0x000e620000000a00 */
[----:B------:R-:W-:Y:S02]  /*0890*/  IMAD.X R11, RZ, RZ, ~R4, P0 ;  /* 0x000000ffff0b7224 */ /* 0x000fe400000e0e04 */
[----:B------:R-:W-:Y:S01]  /*08a0*/  FMUL R3, R3, UR4 ;  /* 0x0000000403037c20 */ /* 0x000fe20008400000 */
[----:B------:R-:W-:Y:S01]  /*08b0*/  IMAD.MOV.U32 R4, RZ, RZ, R16 ;  /* 0x000000ffff047224 */ /* 0x000fe200078e0010 */
[----:B------:R-:W-:Y:S01]  /*08c0*/  ULDC UR4, c[0x0][0x154] ;  /* 0x0000550000047ab9 */ /* 0x000fe20000000800 */
[-C--:B------:R-:W-:Y:S02]  /*08d0*/  IMAD R6, R11, R14.reuse, RZ ;  /* 0x0000000e0b067224 */ /* 0x080fe400078e02ff */
[C---:B------:R-:W-:Y:S01]  /*08e0*/  IMAD.WIDE.U32 R4, R9.reuse, R14, R4 ;  /* 0x0000000e09047225 */ /* 0x040fe200078e0004 */
[----:B------:R-:W2:Y:S01]  /*08f0*/  LDC R10, c[0x0][0x608] ;  /* 0x00018200ff0a7b82 */ /* 0x000ea20000000800 */
[----:B------:R-:W3:Y:S02]  /*0900*/  F2I.U32.TRUNC.NTZ R3, R3 ;  /* 0x0000000300037305 */ /* 0x000ee4000020f000 */
[----:B------:R-:W-:-:S04]  /*0910*/  IMAD R9, R9, R15, R6 ;  /* 0x0000000f09097224 */ /* 0x000fc800078e0206 */
[----:B------:R-:W-:Y:S01]  /*0920*/  IMAD.IADD R5, R5, 0x1, R9 ;  /* 0x0000000105057824 */ /* 0x000fe200078e0209 */
[----:B------:R-:W4:Y:S01]  /*0930*/  LDC R7, c[0x0][0x144] ;  /* 0x00005100ff077b82 */ /* 0x000f220000000800 */
[----:B------:R-:W-:-:S03]  /*0940*/  IMAD.MOV.U32 R9, RZ, RZ, 0x1 ;  /* 0x00000001ff097424 */ /* 0x000fc600078e00ff */
[----:B0-----:R-:W-:Y:S02]  /*0950*/  SHF.R.U64 R12, R4, R8, R5 ;  /* 0x00000008040c7219 */ /* 0x001fe40000001205 */
[----:B------:R-:W-:Y:S02]  /*0960*/  I2FP.F32.U32 R4, R0 ;  /* 0x0000000000047245 */ /* 0x000fe40000201000 */
[----:B------:R-:W0:Y:S01]  /*0970*/  LDC R14, c[0x0][0x658] ;  /* 0x00019600ff0e7b82 */ /* 0x000e220000000800 */
[----:B-1----:R-:W-:Y:S01]  /*0980*/  ISETP.NE.U32.AND P0, PT, R18, RZ, PT ;  /* 0x000000ff1200720c */ /* 0x002fe20003f05070 */
[----:B---3--:R-:W-:Y:S02]  /*0990*/  IMAD.MOV R6, RZ, RZ, -R3 ;  /* 0x000000ffff067224 */ /* 0x008fe400078e0a03 */
[----:B------:R-:W-:Y:S01]  /*09a0*/  FMUL R4, R4, UR4 ;  /* 0x0000000404047c20 */ /* 0x000fe20008400000 */
[----:B------:R-:W-:Y:S01]  /*09b0*/  SHF.R.U32.HI R3, RZ, R8, R5 ;  /* 0x00000008ff037219 */ /* 0x000fe20000011605 */
[----:B------:R-:W-:Y:S01]  /*09c0*/  IMAD.MOV.U32 R5, RZ, RZ, -0x1 ;  /* 0xffffffffff057424 */ /* 0x000fe200078e00ff */
[----:B------:R-:W-:Y:S01]  /*09d0*/  ISETP.NE.AND.EX P0, PT, R19, RZ, PT, P0 ;  /* 0x000000ff1300720c */ /* 0x000fe20003f05300 */
[----:B------:R1:W3:Y:S01]  /*09e0*/  F2I.U32.TRUNC.NTZ R11, R4 ;  /* 0x00000004000b7305 */ /* 0x0002e2000020f000 */
[----:B------:R-:W1:Y:S01]  /*09f0*/  LDC R13, c[0x0][0x148] ;  /* 0x00005200ff0d7b82 */ /* 0x000e620000000800 */
[----:B--2---:R-:W-:-:S02]  /*0a00*/  SHF.R.U64 R23, R12, R10, R3 ;  /* 0x0000000a0c177219 */ /* 0x004fc40000001203 */
[----:B------:R-:W-:-:S05]  /*0a10*/  SHF.R.U32.HI R3, RZ, R10, R3 ;  /* 0x0000000aff037219 */ /* 0x000fca0000011603 */
[----:B------:R-:W2:Y:S01]  /*0a20*/  LDC R17, c[0x0][0x600] ;  /* 0x00018000ff117b82 */ /* 0x000ea20000000800 */
[----:B----4-:R-:W-:-:S07]  /*0a30*/  IMAD R8, R7, R6, R2 ;  /* 0x0000000607087224 */ /* 0x010fce00078e0202 */
[----:B------:R-:W4:Y:S01]  /*0a40*/  LDC R16, c[0x0][0x648] ;  /* 0x00019200ff107b82 */ /* 0x000f220000000800 */
[-C--:B0-----:R-:W-:Y:S02]  /*0a50*/  SHF.L.U32 R2, R5, R14.reuse, RZ ;  /* 0x0000000e05027219 */ /* 0x081fe400000006ff */
[--C-:B------:R-:W-:Y:S02]  /*0a60*/  SHF.R.U64 R22, R23, R14, R3.reuse ;  /* 0x0000000e17167219 */ /* 0x100fe40000001203 */
[----:B------:R-:W-:Y:S02]  /*0a70*/  LOP3.LUT R10, RZ, R2, RZ, 0x33, !PT ;  /* 0x00000002ff0a7212 */ /* 0x000fe400078e33ff */
[-C--:B------:R-:W-:Y:S01]  /*0a80*/  SHF.R.U32.HI R3, RZ, R14.reuse, R3 ;  /* 0x0000000eff037219 */ /* 0x080fe20000011603 */
[----:B------:R-:W0:Y:S01]  /*0a90*/  LDC R21, c[0x0][0x638] ;  /* 0x00018e00ff157b82 */ /* 0x000e220000000800 */
[----:B------:R-:W-:Y:S01]  /*0aa0*/  SHF.L.U32 R9, R9, R14, RZ ;  /* 0x0000000e09097219 */ /* 0x000fe200000006ff */
[----:B------:R-:W-:-:S06]  /*0ab0*/  IMAD.MOV.U32 R2, RZ, RZ, R22 ;  /* 0x000000ffff027224 */ /* 0x000fcc00078e0016 */
[----:B------:R-:W0:Y:S01]  /*0ac0*/  LDC R20, c[0x0][0x610] ;  /* 0x00018400ff147b82 */ /* 0x000e220000000800 */
[----:B-1-3--:R-:W-:Y:S05]  /*0ad0*/  @!P0 BRA `(.L_x_6) ;  /* 0x0000000000288947 */ /* 0x00afea0003800000 */
[----:B------:R-:W1:Y:S02]  /*0ae0*/  LDC R7, c[0x0][0x64c] ;  /* 0x00019300ff077b82 */ /* 0x000e640000000800 */
[----:B-1----:R-:W-:-:S05]  /*0af0*/  IADD3 R7, P0, R22, R7, RZ ;  /* 0x0000000716077210 */ /* 0x002fca0007f1e0ff */
        /* <DEDUP_REMOVED lines=8> */
.L_x_6:
[----:B----4-:R-:W-:Y:S01]  /*0b80*/  SHF.R.U64 R2, R2, R16, R3 ;  /* 0x0000001002027219 */ /* 0x010fe20000001203 */
[----:B--2---:R-:W-:Y:S01]  /*0b90*/  VIADD R3, R17, 0xffffffff ;  /* 0xffffffff11037836 */ /* 0x004fe20000000000 */
[----:B------:R-:W-:Y:S01]  /*0ba0*/  LOP3.LUT R10, R23, R10, RZ, 0xc0, !PT ;  /* 0x0000000a170a7212 */ /* 0x000fe200078ec0ff */
[----:B------:R-:W-:Y:S01]  /*0bb0*/  IMAD.MOV R11, RZ, RZ, -R11 ;  /* 0x000000ffff0b7224 */ /* 0x000fe200078e0a0b */
[----:B------:R-:W-:Y:S01]  /*0bc0*/  R2UR UR24, R24 ;  /* 0x00000000181872ca */ /* 0x000fe200000e0000 */
[----:B------:R-:W-:Y:S01]  /*0bd0*/  IMAD.MOV R4, RZ, RZ, -R2 ;  /* 0x000000ffff047224 */ /* 0x000fe200078e0a02 */
[----:B------:R-:W-:Y:S01]  /*0be0*/  LOP3.LUT R3, R12, R3, RZ, 0xc0, !PT ;  /* 0x000000030c037212 */ /* 0x000fe200078ec0ff */
[----:B------:R-:W-:Y:S02]  /*0bf0*/  @P3 IMAD R8, R13, R11, R0 ;  /* 0x0000000b0d083224 */ /* 0x000fe400078e0200 */
[----:B------:R-:W-:Y:S02]  /*0c00*/  IMAD R9, R9, R2, R10 ;  /* 0x0000000209097224 */ /* 0x000fe400078e020a */
[----:B0-----:R-:W-:-:S02]  /*0c10*/  IMAD R0, R4, R21, R22 ;  /* 0x0000001504007224 */ /* 0x001fc400078e0216 */
[----:B------:R-:W-:Y:S02]  /*0c20*/  IMAD R8, R9, R20, R8 ;  /* 0x0000001409087224 */ /* 0x000fe400078e0208 */
[----:B------:R-:W-:Y:S02]  /*0c30*/  IMAD R3, R0, R17, R3 ;  /* 0x0000001100037224 */ /* 0x000fe400078e0203 */
[----:B------:R-:W-:-:S03]  /*0c40*/  IMAD.MOV.U32 R4, RZ, RZ, 0x1 ;  /* 0x00000001ff047424 */ /* 0x000fc600078e00ff */
[----:B------:R-:W-:Y:S02]  /*0c50*/  SEL R2, R3, R8, !P3 ;  /* 0x0000000803027207 */ /* 0x000fe40005800000 */
[----:B------:R-:W-:-:S03]  /*0c60*/  SEL R0, R8, R3, !P3 ;  /* 0x0000000308007207 */ /* 0x000fc60005800000 */
[----:B------:R0:W-:Y:S04]  /*0c70*/  STL [R1+0x78], R2 ;  /* 0x0000780201007387 */ /* 0x0001e80000100800 */
[----:B------:R0:W-:Y:S02]  /*0c80*/  STL [R1+0x7c], R0 ;  /* 0x00007c0001007387 */ /* 0x0001e40000100800 */
.L_x_4:
[----:B------:R-:W-:-:S08]  /*0c90*/  NOP ;  /* 0x0000000000007918 */ /* 0x000fd00000000000 */
[----:B------:R-:W1:Y:S02]  /*0ca0*/  USETMAXREG.TRY_ALLOC.CTAPOOL UP0, 0xe8 ;  /* 0x000000e8000079c8 */ /* 0x000e640008000600 */
[----:B-1----:R-:W-:-:S13]  /*0cb0*/  PLOP3.LUT P0, PT, PT, PT, UP0, 0x80, 0x0 ;  /* 0x000000000000781c */ /* 0x002fda0003f0f008 */
[----:B------:R-:W-:Y:S05]  /*0cc0*/  @!P0 BRA `(.L_x_4) ;  /* 0xfffffffc00f08947 */ /* 0x000fea000383ffff */
[----:B------:R-:W-:Y:S01]  /*0cd0*/  ULDC.64 UR4, c[0x0][0x598] ;  /* 0x0001660000047ab9 */ /* 0x000fe20000000a00 */
[----:B------:R-:W-:Y:S01]  /*0ce0*/  ULDC.64 UR20, c[0x0][0x208] ;  /* 0x0000820000147ab9 */ /* 0x000fe20000000a00 */
[----:B------:R-:W-:-:S04]  /*0cf0*/  ISETP.NE.U32.AND P0, PT, RZ, UR4, PT ;  /* 0x00000004ff007c0c */ /* 0x000fc8000bf05070 */
[----:B------:R-:W-:-:S13]  /*0d00*/  ISETP.NE.AND.EX P0, PT, RZ, UR5, PT, P0 ;  /* 0x00000005ff007c0c */ /* 0x000fda000bf05300 */
[----:B------:R-:W-:Y:S05]  /*0d10*/  @!P0 BRA `(.L_x_7) ;  /* 0x0000000000208947 */ /* 0x000fea0003800000 */
[----:B0-----:R-:W0:Y:S02]  /*0d20*/  LDC.64 R2, c[0x0][0x598] ;  /* 0x00016600ff027b82 */ /* 0x001e240000000a00 */
[----:B0-----:R-:W2:Y:S02]  /*0d30*/  LDG.E.64 R2, desc[UR20][R2.64] ;  /* 0x0000001402027981 */ /* 0x001ea4000c1e1b00 */
[----:B--2---:R-:W-:-:S04]  /*0d40*/  ISETP.NE.U32.AND P0, PT, R2, RZ, PT ;  /* 0x000000ff0200720c */ /* 0x004fc80003f05070 */
[----:B------:R-:W-:-:S13]  /*0d50*/  ISETP.NE.AND.EX P0, PT, R3, RZ, PT, P0 ;  /* 0x000000ff0300720c */ /* 0x000fda0003f05300 */
[----:B------:R-:W-:Y:S05]  /*0d60*/  @!P0 BRA `(.L_x_7) ;  /* 0x00000000000c8947 */ /* 0x000fea0003800000 */
[----:B------:R-:W2:Y:S02]  /*0d70*/  LD.E R2, desc[UR20][R2.64] ;  /* 0x0000001402027980 */ /* 0x000ea4000c101900 */
[----:B--2---:R-:W-:Y:S01]  /*0d80*/  R2UR UR22, R2 ;  /* 0x00000000021672ca */ /* 0x004fe200000e0000 */
[----:B------:R-:W-:-:S14]  /*0d90*/  BRA `(.L_x_8) ;  /* 0x0000000000247947 */ /* 0x000fdc0003800000 */
.L_x_7:
[----:B------:R-:W-:Y:S02]  /*0da0*/  ULDC.64 UR4, c[0x0][0x588] ;  /* 0x0001620000047ab9 */ /* 0x000fe40000000a00 */
[----:B------:R-:W-:-:S04]  /*0db0*/  ISETP.NE.U32.AND P0, PT, RZ, UR4, PT ;  /* 0x00000004ff007c0c */ /* 0x000fc8000bf05070 */
[----:B------:R-:W-:-:S13]  /*0dc0*/  ISETP.NE.AND.EX P0, PT, RZ, UR5, PT, P0 ;  /* 0x00000005ff007c0c */ /* 0x000fda000bf05300 */
[----:B------:R-:W-:Y:S05]  /*0dd0*/  @!P0 BRA `(.L_x_9) ;  /* 0x0000000000108947 */ /* 0x000fea0003800000 */
[----:B0-----:R-:W0:Y:S02]  /*0de0*/  LDC.64 R2, c[0x0][0x588] ;  /* 0x00016200ff027b82 */ /* 0x001e240000000a00 */
[----:B0-----:R-:W2:Y:S02]  /*0df0*/  LDG.E R2, desc[UR20][R2.64] ;  /* 0x0000001402027981 */ /* 0x001ea4000c1e1900 */
[----:B--2---:R-:W-:Y:S01]  /*0e00*/  R2UR UR22, R2 ;  /* 0x00000000021672ca */ /* 0x004fe200000e0000 */
[----:B------:R-:W-:-:S14]  /*0e10*/  BRA `(.L_x_8) ;  /* 0x0000000000047947 */ /* 0x000fdc0003800000 */
.L_x_9:
[----:B------:R-:W-:-:S05]  /*0e20*/  ULDC UR22, c[0x0][0x580] ;  /* 0x0001600000167ab9 */ /* 0x000fca0000000800 */
.L_x_8:
[----:B------:R-:W-:Y:S02]  /*0e30*/  ULDC.64 UR4, c[0x0][0x5a0] ;  /* 0x0001680000047ab9 */ /* 0x000fe40000000a00 */
        /* <DEDUP_REMOVED lines=11> */
.L_x_10:
        /* <DEDUP_REMOVED lines=8> */
.L_x_12:
[----:B------:R-:W-:-:S05]  /*0f70*/  ULDC UR23, c[0x0][0x584] ;  /* 0x0001610000177ab9 */ /* 0x000fca0000000800 */
.L_x_11:
[----:B------:R-:W-:-:S13]  /*0f80*/  LOP3.LUT P0, RZ, R4, 0xff, RZ, 0xc0, !PT ;  /* 0x000000ff04ff7812 */ /* 0x000fda000780c0ff */
[----:B------:R-:W-:Y:S05]  /*0f90*/  @!P0 EXIT ;  /* 0x000000000000894d */ /* 0x000fea0003800000 */
[----:B------:R-:W-:Y:S01]  /*0fa0*/  ULDC UR4, c[0x0][0x28c] ;  /* 0x0000a30000047ab9 */ /* 0x000fe20000000800 */
[----:B------:R-:W-:Y:S02]  /*0fb0*/  ULOP3.LUT UR25, UR13, 0x1, URZ, 0xfc, !UPT ;  /* 0x000000010d197892 */ /* 0x000fe4000f8efc3f */
[----:B------:R-:W-:-:S04]  /*0fc0*/  UIADD3 UR4, UR4, 0x7f, URZ ;  /* 0x0000007f04047890 */ /* 0x000fc8000fffe03f */
[----:B------:R-:W-:-:S04]  /*0fd0*/  USHF.R.S32.HI UR5, URZ, 0x1f, UR4 ;  /* 0x0000001f3f057899 */ /* 0x000fc80008011404 */
[----:B------:R-:W-:-:S03]  /*0fe0*/  ULEA.HI UR5, UR5, UR4, URZ, 0x7 ;  /* 0x0000000405057291 */ /* 0x000fc6000f8f383f */
[----:B------:R-:W-:Y:S01]  /*0ff0*/  UMOV UR4, URZ ;  /* 0x0000003f00047c82 */ /* 0x000fe20008000000 */
[----:B------:R-:W-:-:S03]  /*1000*/  USHF.R.S32.HI UR12, URZ, 0x7, UR5 ;  /* 0x000000073f0c7899 */ /* 0x000fc60008011405 */
[----:B------:R-:W-:-:S09]  /*1010*/  UMOV UR5, URZ ;  /* 0x0000003f00057c82 */ /* 0x000fd20008000000 */
.L_x_293:
[----:B0-----:R-:W0:Y:S01]  /*1020*/  S2R R0, SR_TID.X ;  /* 0x0000000000007919 */ /* 0x001e220000002100 */
[----:B-1----:R-:W1:Y:S01]  /*1030*/  S2UR UR11, SR_CgaCtaId ;  /* 0x00000000000b79c3 */ /* 0x002e620000008800 */
[----:B------:R-:W-:Y:S01]  /*1040*/  UMOV UR14, 0x400 ;  /* 0x00000400000e7882 */ /* 0x000fe20000000000 */
[----:B------:R-:W-:Y:S01]  /*1050*/  UMOV UR6, URZ ;  /* 0x0000003f00067c82 */ /* 0x000fe20008000000 */
[----:B------:R-:W-:Y:S01]  /*1060*/  STL [R1+0x6c], RZ ;  /* 0x00006cff01007387 */ /* 0x000fe20000100800 */
[----:B------:R-:W-:Y:S01]  /*1070*/  UMOV UR7, URZ ;  /* 0x0000003f00077c82 */ /* 0x000fe20008000000 */
[----:B------:R-:W-:Y:S01]  /*1080*/  UMOV UR8, URZ ;  /* 0x0000003f00087c82 */ /* 0x000fe20008000000 */
[----:B------:R-:W-:Y:S01]  /*1090*/  UMOV UR16, UR5 ;  /* 0x0000000500107c82 */ /* 0x000fe20008000000 */
[----:B------:R-:W-:Y:S01]  /*10a0*/  STL [R1+0x68], RZ ;  /* 0x000068ff01007387 */ /* 0x000fe20000100800 */
[----:B--2---:R-:W2:Y:S01]  /*10b0*/  LDC R2, c[0x0][0x28c] ;  /* 0x0000a300ff027b82 */ /* 0x004ea20000000800 */
[----:B------:R-:W-:Y:S01]  /*10c0*/  UMOV UR17, UR4 ;  /* 0x0000000400117c82 */ /* 0x000fe20008000000 */
[----:B------:R-:W-:Y:S01]  /*10d0*/  CS2R R4, SRZ ;  /* 0x0000000000047805 */ /* 0x000fe2000001ff00 */
[----:B------:R-:W-:Y:S01]  /*10e0*/  STL [R1+0x64], RZ ;  /* 0x000064ff01007387 */ /* 0x000fe20000100800 */
[----:B------:R-:W-:-:S02]  /*10f0*/  CS2R R6, SRZ ;  /* 0x0000000000067805 */ /* 0x000fc4000001ff00 */
[----:B------:R-:W-:Y:S02]  /*1100*/  CS2R R8, SRZ ;  /* 0x0000000000087805 */ /* 0x000fe4000001ff00 */
[----:B------:R-:W-:Y:S01]  /*1110*/  CS2R R10, SRZ ;  /* 0x00000000000a7805 */ /* 0x000fe2000001ff00 */
[----:B------:R-:W-:Y:S01]  /*1120*/  STL [R1+0x60], RZ ;  /* 0x000060ff01007387 */ /* 0x000fe20000100800 */
[----:B------:R-:W-:Y:S02]  /*1130*/  CS2R R12, SRZ ;  /* 0x00000000000c7805 */ /* 0x000fe4000001ff00 */
[----:B------:R-:W-:Y:S02]  /*1140*/  CS2R R14, SRZ ;  /* 0x00000000000e7805 */ /* 0x000fe4000001ff00 */
[----:B------:R-:W-:Y:S01]  /*1150*/  CS2R R16, SRZ ;  /* 0x0000000000107805 */ /* 0x000fe2000001ff00 */
[----:B------:R-:W-:Y:S01]  /*1160*/  STL [R1+0x5c], RZ ;  /* 0x00005cff01007387 */ /* 0x000fe20000100800 */
[----:B------:R-:W-:-:S02]  /*1170*/  CS2R R18, SRZ ;  /* 0x0000000000127805 */ /* 0x000fc4000001ff00 */
[----:B------:R-:W-:Y:S02]  /*1180*/  CS2R R20, SRZ ;  /* 0x0000000000147805 */ /* 0x000fe4000001ff00 */
[----:B------:R-:W-:Y:S01]  /*1190*/  CS2R R22, SRZ ;  /* 0x0000000000167805 */ /* 0x000fe2000001ff00 */
[----:B------:R-:W-:Y:S01]  /*11a0*/  STL [R1+0x58], RZ ;  /* 0x000058ff01007387 */ /* 0x000fe20000100800 */
[----:B-1----:R-:W-:Y:S01]  /*11b0*/  ULEA UR14, UR11, UR14, 0x18 ;  /* 0x0000000e0b0e7291 */ /* 0x002fe2000f8ec03f */
[----:B------:R-:W-:Y:S02]  /*11c0*/  CS2R R152, SRZ ;  /* 0x0000000000987805 */ /* 0x000fe4000001ff00 */
[----:B------:R-:W-:Y:S01]  /*11d0*/  CS2R R154, SRZ ;  /* 0x00000000009a7805 */ /* 0x000fe2000001ff00 */
[----:B------:R-:W-:Y:S01]  /*11e0*/  STL [R1+0x54], RZ ;  /* 0x000054ff01007387 */ /* 0x000fe20000100800 */
[----:B------:R-:W-:Y:S02]  /*11f0*/  CS2R R156, SRZ ;  /* 0x00000000009c7805 */ /* 0x000fe4000001ff00 */
[----:B------:R-:W-:-:S02]  /*1200*/  CS2R R158, SRZ ;  /* 0x00000000009e7805 */ /* 0x000fc4000001ff00 */
[----:B------:R-:W-:Y:S02]  /*1210*/  CS2R R160, SRZ ;  /* 0x0000000000a07805 */ /* 0x000fe4000001ff00 */
[----:B0-----:R-:W-:Y:S01]  /*1220*/  LOP3.LUT R0, R0, 0x80, RZ, 0xc0, !PT ;  /* 0x0000008000007812 */ /* 0x001fe200078ec0ff */
[----:B------:R-:W-:Y:S01]  /*1230*/  STL [R1+0x50], RZ ;  /* 0x000050ff01007387 */ /* 0x000fe20000100800 */
[----:B--2---:R-:W-:Y:S02]  /*1240*/  ISETP.GE.AND P0, PT, R2, 0x1, PT ;  /* 0x000000010200780c */ /* 0x004fe40003f06270 */
[----:B------:R-:W-:Y:S02]  /*1250*/  CS2R R2, SRZ ;  /* 0x0000000000027805 */ /* 0x000fe4000001ff00 */
[----:B------:R-:W-:Y:S01]  /*1260*/  SHF.R.U32.HI R0, RZ, 0x7, R0 ;  /* 0x00000007ff007819 */ /* 0x000fe20000011600 */
        /* <DEDUP_REMOVED lines=8> */
[----:B------:R-:W0:Y:S01]  /*12f0*/  SHFL.IDX PT, R0, R0, RZ, 0x1f ;  /* 0x00001fff00007589 */ /* 0x000e2200000e0000 */
[----:B------:R-:W-:-:S02]  /*1300*/  CS2R R174, SRZ ;  /* 0x0000000000ae7805 */ /* 0x000fc4000001ff00 */
[----:B------:R-:W-:Y:S02]  /*1310*/  CS2R R176, SRZ ;  /* 0x0000000000b07805 */ /* 0x000fe4000001ff00 */
[----:B------:R-:W-:Y:S01]  /*1320*/  CS2R R178, SRZ ;  /* 0x0000000000b27805 */ /* 0x000fe2000001ff00 */
[----:B------:R1:W-:Y:S01]  /*1330*/  STL [R1+0x44], RZ ;  /* 0x000044ff01007387 */ /* 0x0003e20000100800 */
[----:B------:R-:W-:Y:S02]  /*1340*/  CS2R R180, SRZ ;  /* 0x0000000000b47805 */ /* 0x000fe4000001ff00 */
[----:B------:R-:W-:Y:S02]  /*1350*/  CS2R R182, SRZ ;  /* 0x0000000000b67805 */ /* 0x000fe4000001ff00 */
[----:B------:R-:W-:Y:S01]  /*1360*/  CS2R R184, SRZ ;  /* 0x0000000000b87805 */ /* 0x000fe2000001ff00 */
[----:B------:R1:W-:Y:S01]  /*1370*/  STL [R1+0x40], RZ ;  /* 0x000040ff01007387 */ /* 0x0003e20000100800 */
        /* <DEDUP_REMOVED lines=14> */
[----:B------:R-:W-:Y:S02]  /*1460*/  CS2R R208, SRZ ;  /* 0x0000000000d07805 */ /* 0x000fe4000001ff00 */
[----:B0-----:R-:W-:Y:S01]  /*1470*/  R2UR UR9, R0 ;  /* 0x00000000000972ca */ /* 0x001fe200000e0000 */
[----:B------:R1:W-:Y:S01]  /*1480*/  STL [R1+0x30], RZ ;  /* 0x000030ff01007387 */ /* 0x0003e20000100800 */
[----:B------:R-:W-:Y:S01]  /*1490*/  IMAD.MOV.U32 R0, RZ, RZ, RZ ;  /* 0x000000ffff007224 */ /* 0x000fe200078e00ff */
[----:B------:R-:W-:-:S02]  /*14a0*/  CS2R R210, SRZ ;  /* 0x0000000000d27805 */ /* 0x000fc4000001ff00 */
[----:B------:R-:W-:Y:S01]  /*14b0*/  CS2R R212, SRZ ;  /* 0x0000000000d47805 */ /* 0x000fe2000001ff00 */
[----:B------:R1:W-:Y:S01]  /*14c0*/  STL [R1+0x2c], RZ ;  /* 0x00002cff01007387 */ /* 0x0003e20000100800 */
[----:B------:R-:W-:Y:S02]  /*14d0*/  CS2R R214, SRZ ;  /* 0x0000000000d67805 */ /* 0x000fe4000001ff00 */
[----:B------:R-:W-:Y:S02]  /*14e0*/  CS2R R216, SRZ ;  /* 0x0000000000d87805 */ /* 0x000fe4000001ff00 */
[----:B------:R-:W-:Y:S01]  /*14f0*/  CS2R R218, SRZ ;  /* 0x0000000000da7805 */ /* 0x000fe2000001ff00 */
[----:B------:R1:W-:Y:S01]  /*1500*/  STL [R1+0x28], RZ ;  /* 0x000028ff01007387 */ /* 0x0003e20000100800 */
[----:B------:R-:W-:Y:S02]  /*1510*/  CS2R R220, SRZ ;  /* 0x0000000000dc7805 */ /* 0x000fe4000001ff00 */
[----:B------:R-:W-:-:S02]  /*1520*/  CS2R R222, SRZ ;  /* 0x0000000000de7805 */ /* 0x000fc4000001ff00 */
[----:B------:R-:W-:Y:S01]  /*1530*/  CS2R R224, SRZ ;  /* 0x0000000000e07805 */ /* 0x000fe2000001ff00 */
[----:B------:R1:W-:Y:S01]  /*1540*/  STL [R1+0x24], RZ ;  /* 0x000024ff01007387 */ /* 0x0003e20000100800 */
[----:B------:R-:W-:Y:S01]  /*1550*/  ULEA.HI UR10, UR9, UR9, URZ, 0x1 ;  /* 0x00000009090a7291 */ /* 0x000fe2000f8f083f */
[----:B------:R-:W-:Y:S01]  /*1560*/  CS2R R226, SRZ ;  /* 0x0000000000e27805 */ /* 0x000fe2000001ff00 */
[----:B------:R-:W-:Y:S01]  /*1570*/  IMAD.MOV.U32 R228, RZ, RZ, RZ ;  /* 0x000000ffffe47224 */ /* 0x000fe200078e00ff */
[----:B------:R1:W-:Y:S01]  /*1580*/  STL [R1+0x20], RZ ;  /* 0x000020ff01007387 */ /* 0x0003e20000100800 */
[----:B------:R-:W-:Y:S01]  /*1590*/  ULOP3.LUT UR10, UR10, 0x7fffe, URZ, 0xc0, !UPT ;  /* 0x0007fffe0a0a7892 */ /* 0x000fe2000f8ec03f */
[----:B------:R-:W-:Y:S02]  /*15a0*/  CS2R R24, SRZ ;  /* 0x0000000000187805 */ /* 0x000fe4000001ff00 */
[----:B------:R-:W-:Y:S01]  /*15b0*/  CS2R R26, SRZ ;  /* 0x00000000001a7805 */ /* 0x000fe2000001ff00 */
[----:B------:R1:W-:Y:S01]  /*15c0*/  STL [R1+0x1c], RZ ;  /* 0x00001cff01007387 */ /* 0x0003e20000100800 */
[----:B------:R-:W-:Y:S01]  /*15d0*/  UIADD3 UR10, UR9, -UR10, URZ ;  /* 0x8000000a090a7290 */ /* 0x000fe2000fffe03f */
[----:B------:R-:W-:-:S02]  /*15e0*/  CS2R R28, SRZ ;  /* 0x00000000001c7805 */ /* 0x000fc4000001ff00 */
[----:B---34-:R-:W-:Y:S01]  /*15f0*/  CS2R R30, SRZ ;  /* 0x00000000001e7805 */ /* 0x018fe2000001ff00 */
[----:B------:R1:W-:Y:S01]  /*1600*/  STL [R1+0x18], RZ ;  /* 0x000018ff01007387 */ /* 0x0003e20000100800 */
[----:B------:R-:W-:Y:S01]  /*1610*/  ULEA UR10, UR10, UR14, 0xd ;  /* 0x0000000e0a0a7291 */ /* 0x000fe2000f8e683f */
[----:B------:R-:W-:Y:S02]  /*1620*/  CS2R R32, SRZ ;  /* 0x0000000000207805 */ /* 0x000fe4000001ff00 */
[----:B------:R-:W-:Y:S01]  /*1630*/  CS2R R34, SRZ ;  /* 0x0000000000227805 */ /* 0x000fe2000001ff00 */
[----:B------:R1:W-:Y:S01]  /*1640*/  STL [R1+0x14], RZ ;  /* 0x000014ff01007387 */ /* 0x0003e20000100800 */
[----:B------:R-:W-:Y:S01]  /*1650*/  UIADD3 UR10, UR10, 0x100, URZ ;  /* 0x000001000a0a7890 */ /* 0x000fe2000fffe03f */
[----:B------:R-:W-:Y:S02]  /*1660*/  CS2R R36, SRZ ;  /* 0x0000000000247805 */ /* 0x000fe4000001ff00 */
[----:B------:R-:W-:Y:S01]  /*1670*/  CS2R R38, SRZ ;  /* 0x0000000000267805 */ /* 0x000fe2000001ff00 */
[----:B------:R1:W-:Y:S01]  /*1680*/  STL [R1+0x10], RZ ;  /* 0x000010ff01007387 */ /* 0x0003e20000100800 */
[----:B------:R-:W-:Y:S01]  /*1690*/  USHF.R.U32.HI UR10, URZ, 0x4, UR10 ;  /* 0x000000043f0a7899 */ /* 0x000fe2000801160a */
[----:B------:R-:W-:-:S02]  /*16a0*/  CS2R R40, SRZ ;  /* 0x0000000000287805 */ /* 0x000fc4000001ff00 */
[----:B------:R-:W-:Y:S01]  /*16b0*/  CS2R R42, SRZ ;  /* 0x00000000002a7805 */ /* 0x000fe2000001ff00 */
[----:B------:R1:W-:Y:S01]  /*16c0*/  STL [R1+0xc], RZ ;  /* 0x00000cff01007387 */ /* 0x0003e20000100800 */
[----:B------:R-:W-:Y:S01]  /*16d0*/  ULOP3.LUT UR15, UR10, 0x3fff, URZ, 0xc0, !UPT ;  /* 0x00003fff0a0f7892 */ /* 0x000fe2000f8ec03f */
        /* <DEDUP_REMOVED lines=10> */
[----:B------:R1:W-:Y:S01]  /*1780*/  STL [R1], RZ ;  /* 0x000000ff01007387 */ /* 0x0003e20000100800 */
[----:B------:R-:W-:Y:S02]  /*1790*/  CS2R R60, SRZ ;  /* 0x00000000003c7805 */ /* 0x000fe4000001ff00 */
[----:B------:R-:W-:Y:S02]  /*17a0*/  CS2R R62, SRZ ;  /* 0x00000000003e7805 */ /* 0x000fe4000001ff00 */
[----:B------:R-:W-:Y:S02]  /*17b0*/  CS2R R64, SRZ ;  /* 0x0000000000407805 */ /* 0x000fe4000001ff00 */
[----:B------:R-:W-:-:S02]  /*17c0*/  CS2R R66, SRZ ;  /* 0x0000000000427805 */ /* 0x000fc4000001ff00 */
[----:B------:R-:W-:Y:S02]  /*17d0*/  CS2R R68, SRZ ;  /* 0x0000000000447805 */ /* 0x000fe4000001ff00 */
[----:B------:R-:W-:Y:S02]  /*17e0*/  CS2R R70, SRZ ;  /* 0x0000000000467805 */ /* 0x000fe4000001ff00 */
        /* <DEDUP_REMOVED lines=39> */
[----:B------:R-:W-:Y:S01]  /*1a60*/  CS2R R150, SRZ ;  /* 0x0000000000967805 */ /* 0x000fe2000001ff00 */
[----:B-1----:R-:W-:Y:S06]  /*1a70*/  @!P0 BRA `(.L_x_13) ;  /* 0x0000001000948947 */ /* 0x002fec0003800000 */
[----:B------:R-:W-:-:S06]  /*1a80*/  UISETP.NE.AND UP0, UPT, UR25, 0x3, UPT ;  /* 0x000000031900788c */ /* 0x000fcc000bf05270 */
[----:B------:R-:W-:-:S13]  /*1a90*/  PLOP3.LUT P1, PT, PT, PT, UP0, 0x80, 0x0 ;  /* 0x000000000000781c */ /* 0x000fda0003f2f008 */
[----:B------:R-:W-:Y:S05]  /*1aa0*/  @!P1 BRA `(.L_x_14) ;  /* 0x0000000000049947 */ /* 0x000fea0003800000 */
[----:B------:R-:W-:Y:S01]  /*1ab0*/  BPT.TRAP 0x1 ;  /* 0x000000040000795c */ /* 0x000fe20000300000 */
.L_x_14:
[----:B------:R-:W-:Y:S01]  /*1ac0*/  ULEA UR6, UR5, UR14, 0x3 ;  /* 0x0000000e05067291 */ /* 0x000fe2000f8e183f */
[----:B------:R-:W-:-:S05]  /*1ad0*/  IMAD.U32 R0, RZ, RZ, UR4 ;  /* 0x00000004ff007e24 */ /* 0x000fca000f8e00ff */
[----:B------:R-:W-:-:S04]  /*1ae0*/  SHF.L.U32 R0, R0, 0x1f, RZ ;  /* 0x0000001f00007819 */ /* 0x000fc800000006ff */
[----:B------:R0:W1:Y:S01]  /*1af0*/  SYNCS.PHASECHK.TRANS64.TRYWAIT P0, [UR6], R0 ;  /* 0x00000000ff0075a7 */ /* 0x0000620008000146 */
[----:B------:R-:W-:Y:S05]  /*1b00*/  @!P1 BRA `(.L_x_15) ;  /* 0x0000000000049947 */ /* 0x000fea0003800000 */
[----:B------:R-:W-:Y:S01]  /*1b10*/  BPT.TRAP 0x1 ;  /* 0x000000040000795c */ /* 0x000fe20000300000 */
.L_x_15:
[----:B-1----:R-:W-:Y:S05]  /*1b20*/  @P0 BRA `(.L_x_16) ;  /* 0x0000000000080947 */ /* 0x002fea0003800000 */
[----:B------:R-:W1:Y:S02]  /*1b30*/  SYNCS.PHASECHK.TRANS64.TRYWAIT P0, [UR6], R0 ;  /* 0x00000000ff0075a7 */ /* 0x000e640008000146 */
[----:B-1----:R-:W-:Y:S05]  /*1b40*/  @!P0 BRA `(.L_x_17) ;  /* 0x000000e400448947 */ /* 0x002fea0003800000 */
.L_x_16:
[----:B------:R-:W-:Y:S01]  /*1b50*/  UIADD3 UR6, UR14, 0x10100, URZ ;  /* 0x000101000e067890 */ /* 0x000fe2000fffe03f */
[----:B------:R-:W-:Y:S01]  /*1b60*/  WARPGROUP.ARRIVE ;  /* 0x00000000000079c5 */ /* 0x000fe20000000000 */
[----:B------:R-:W-:Y:S01]  /*1b70*/  ULOP3.LUT UR8, UR15, 0x10000, URZ, 0xfc, !UPT ;  /* 0x000100000f087892 */ /* 0x000fe2000f8efc3f */
[----:B------:R2:W-:Y:S01]  /*1b80*/  STL [R1+0x6c], RZ ;  /* 0x00006cff01007387 */ /* 0x0005e20000100800 */
[----:B------:R-:W-:Y:S01]  /*1b90*/  USHF.R.U32.HI UR6, URZ, 0x4, UR6 ;  /* 0x000000043f067899 */ /* 0x000fe20008011606 */
[----:B01----:R-:W-:Y:S01]  /*1ba0*/  IMAD.MOV.U32 R0, RZ, RZ, RZ ;  /* 0x000000ffff007224 */ /* 0x003fe200078e00ff */
[----:B------:R-:W-:Y:S01]  /*1bb0*/  UMOV UR9, 0x40000040 ;  /* 0x4000004000097882 */ /* 0x000fe20000000000 */
[----:B------:R-:W-:Y:S01]  /*1bc0*/  UMOV UR11, 0x40000040 ;  /* 0x40000040000b7882 */ /* 0x000fe20000000000 */
[----:B------:R-:W-:Y:S01]  /*1bd0*/  ULOP3.LUT UR6, UR6, 0x3fff, URZ, 0xc0, !UPT ;  /* 0x00003fff06067892 */ /* 0x000fe2000f8ec03f */
[----:B------:R2:W-:Y:S01]  /*1be0*/  STL [R1+0x68], RZ ;  /* 0x000068ff01007387 */ /* 0x0005e20000100800 */
[----:B------:R-:W-:-:S02]  /*1bf0*/  CS2R R2, SRZ ;  /* 0x0000000000027805 */ /* 0x000fc4000001ff00 */
[----:B------:R-:W-:Y:S01]  /*1c00*/  CS2R R4, SRZ ;  /* 0x0000000000047805 */ /* 0x000fe2000001ff00 */
[----:B------:R-:W-:Y:S01]  /*1c10*/  ULOP3.LUT UR7, UR6, 0x10000, URZ, 0xfc, !UPT ;  /* 0x0001000006077892 */ /* 0x000fe2000f8efc3f */
[----:B------:R2:W-:Y:S01]  /*1c20*/  STL [R1+0x64], RZ ;  /* 0x000064ff01007387 */ /* 0x0005e20000100800 */
[----:B------:R-:W-:Y:S01]  /*1c30*/  ULEA UR6, UR5, UR8, 0xa ;  /* 0x0000000805067291 */ /* 0x000fe2000f8e503f */
[----:B------:R-:W-:Y:S01]  /*1c40*/  CS2R R6, SRZ ;  /* 0x0000000000067805 */ /* 0x000fe2000001ff00 */
[----:B------:R-:W-:Y:S01]  /*1c50*/  ULEA UR7, UR5, UR7, 0xb ;  /* 0x0000000705077291 */ /* 0x000fe2000f8e583f */
[----:B------:R2:W-:Y:S01]  /*1c60*/  STL [R1+0x60], RZ ;  /* 0x000060ff01007387 */ /* 0x0005e20000100800 */
[----:B------:R-:W-:Y:S02]  /*1c70*/  CS2R R8, SRZ ;  /* 0x0000000000087805 */ /* 0x000fe4000001ff00 */
[----:B------:R-:W-:Y:S02]  /*1c80*/  CS2R R10, SRZ ;  /* 0x00000000000a7805 */ /* 0x000fe4000001ff00 */
[----:B------:R-:W-:Y:S01]  /*1c90*/  CS2R R12, SRZ ;  /* 0x00000000000c7805 */ /* 0x000fe2000001ff00 */
[----:B------:R-:W-:Y:S01]  /*1ca0*/  UMOV UR8, UR6 ;  /* 0x0000000600087c82 */ /* 0x000fe20008000000 */
[----:B------:R2:W-:Y:S01]  /*1cb0*/  STL [R1+0x5c], RZ ;  /* 0x00005cff01007387 */ /* 0x0005e20000100800 */
[----:B------:R-:W-:Y:S01]  /*1cc0*/  UMOV UR10, UR7 ;  /* 0x00000007000a7c82 */ /* 0x000fe20008000000 */
[----:B------:R-:W-:Y:S01]  /*1cd0*/  CS2R R14, SRZ ;  /* 0x00000000000e7805 */ /* 0x000fe2000001ff00 */
[----:B------:R-:W-:Y:S01]  /*1ce0*/  QGMMA.64x256x32.F32.E5M2.E5M2 R24, gdesc[UR8], RZ, !UPT ;  /* 0x03e00000081879f3 */ /* 0x000fe2000c7038ff */
[----:B------:R-:W-:Y:S01]  /*1cf0*/  UIADD3 UR8, UR6, 0x2, URZ ;  /* 0x0000000206087890 */ /* 0x000fe2000fffe03f */
[----:B------:R2:W-:Y:S01]  /*1d00*/  STL [R1+0x58], RZ ;  /* 0x000058ff01007387 */ /* 0x0005e20000100800 */
[----:B------:R-:W-:Y:S01]  /*1d10*/  UIADD3 UR10, UR7, 0x2, URZ ;  /* 0x00000002070a7890 */ /* 0x000fe2000fffe03f */
[----:B------:R-:W-:Y:S01]  /*1d20*/  CS2R R16, SRZ ;  /* 0x0000000000107805 */ /* 0x000fe2000001ff00 */
[----:B------:R-:W-:Y:S01]  /*1d30*/  UMOV UR9, 0x40000040 ;  /* 0x4000004000097882 */ /* 0x000fe20000000000 */
[----:B------:R-:W-:Y:S01]  /*1d40*/  UMOV UR11, 0x40000040 ;  /* 0x40000040000b7882 */ /* 0x000fe20000000000 */
        /* <DEDUP_REMOVED lines=54> */
[----:B------:R-:W-:Y:S01]  /*20b0*/  CS2R R226, SRZ ;  /* 0x0000000000e27805 */ /* 0x000fe2000001ff00 */
[----:B------:R-:W-:Y:S01]  /*20c0*/  IMAD.MOV.U32 R228, RZ, RZ, RZ ;  /* 0x000000ffffe47224 */ /* 0x000fe200078e00ff */
[----:B------:R2:W-:Y:S04]  /*20d0*/  STL [R1+0x1c], RZ ;  /* 0x00001cff01007387 */ /* 0x0005e80000100800 */
[----:B------:R2:W-:Y:S04]  /*20e0*/  STL [R1+0x18], RZ ;  /* 0x000018ff01007387 */ /* 0x0005e80000100800 */
[----:B------:R2:W-:Y:S04]  /*20f0*/  STL [R1+0x14], RZ ;  /* 0x000014ff01007387 */ /* 0x0005e80000100800 */
[----:B------:R2:W-:Y:S04]  /*2100*/  STL [R1+0x10], RZ ;  /* 0x000010ff01007387 */ /* 0x0005e80000100800 */
[----:B------:R2:W-:Y:S04]  /*2110*/  STL [R1+0xc], RZ ;  /* 0x00000cff01007387 */ /* 0x0005e80000100800 */
[----:B------:R2:W-:Y:S04]  /*2120*/  STL [R1+0x8], RZ ;  /* 0x000008ff01007387 */ /* 0x0005e80000100800 */
[----:B------:R2:W-:Y:S04]  /*2130*/  STL [R1+0x4], RZ ;  /* 0x000004ff01007387 */ /* 0x0005e80000100800 */
[----:B------:R2:W-:Y:S01]  /*2140*/  STL [R1], RZ ;  /* 0x000000ff01007387 */ /* 0x0005e20000100800 */
[----:B------:R-:W-:Y:S01]  /*2150*/  QGMMA.64x256x32.F32.E5M2.E5M2 R24, gdesc[UR8], R24 ;  /* 0x03e00000081879f3 */ /* 0x000fe20008703818 */
[----:B------:R-:W-:-:S02]  /*2160*/  UIADD3 UR8, UR6, 0x4, URZ ;  /* 0x0000000406087890 */ /* 0x000fc4000fffe03f */
[----:B------:R-:W-:Y:S01]  /*2170*/  UIADD3 UR10, UR7, 0x4, URZ ;  /* 0x00000004070a7890 */ /* 0x000fe2000fffe03f */
[----:B------:R-:W-:Y:S01]  /*2180*/  UMOV UR9, 0x40000040 ;  /* 0x4000004000097882 */ /* 0x000fe20000000000 */
[----:B------:R-:W-:-:S15]  /*2190*/  UMOV UR11, 0x40000040 ;  /* 0x40000040000b7882 */ /* 0x000fde0000000000 */
[----:B------:R-:W-:-:S08]  /*21a0*/  NOP ;  /* 0x0000000000007918 */ /* 0x000fd00000000000 */
[----:B------:R-:W-:Y:S01]  /*21b0*/  QGMMA.64x256x32.F32.E5M2.E5M2 R24, gdesc[UR8], R24 ;  /* 0x03e00000081879f3 */ /* 0x000fe20008703818 */
[----:B------:R-:W-:Y:S02]  /*21c0*/  UIADD3 UR10, UR7, 0x6, URZ ;  /* 0x00000006070a7890 */ /* 0x000fe4000fffe03f */
[----:B------:R-:W-:Y:S01]  /*21d0*/  UIADD3 UR8, UR6, 0x6, URZ ;  /* 0x0000000606087890 */ /* 0x000fe2000fffe03f */
[----:B------:R-:W-:Y:S01]  /*21e0*/  ULDC UR7, c[0x0][0x50c] ;  /* 0x0001430000077ab9 */ /* 0x000fe20000000800 */
[----:B------:R-:W-:Y:S01]  /*21f0*/  UMOV UR9, 0x40000040 ;  /* 0x4000004000097882 */ /* 0x000fe20000000000 */
[----:B------:R-:W-:Y:S01]  /*2200*/  UISETP.NE.AND UP0, UPT, UR7, 0x4, UPT ;  /* 0x000000040700788c */ /* 0x000fe2000bf05270 */
[----:B------:R-:W-:Y:S01]  /*2210*/  UMOV UR11, 0x40000040 ;  /* 0x40000040000b7882 */ /* 0x000fe20000000000 */
[----:B------:R-:W-:Y:S02]  /*2220*/  UMOV UR6, 0x4 ;  /* 0x0000000400067882 */ /* 0x000fe40000000000 */
[----:B------:R-:W-:-:S06]  /*2230*/  USEL UR7, URZ, 0x1, UP0 ;  /* 0x000000013f077887 */ /* 0x000fcc0008000000 */
[----:B------:R-:W-:-:S12]  /*2240*/  ISETP.NE.AND P0, PT, RZ, UR7, PT ;  /* 0x00000007ff007c0c */ /* 0x000fd8000bf05270 */
[----:B------:R-:W-:Y:S01]  /*2250*/  QGMMA.64x256x32.F32.E5M2.E5M2 R24, gdesc[UR8], R24, gsb0 ;  /* 0x03e00000081879f3 */ /* 0x000fe20008003818 */
[----:B--2---:R-:W-:Y:S05]  /*2260*/  @!P0 BRA `(.L_x_18) ;  /* 0x0000000800808947 */ /* 0x004fea0003800000 */
[----:B------:R-:W-:Y:S02]  /*2270*/  WARPGROUP.DEPBAR.LE gsb0, 0x0 ;  /* 0x00008000000079c5 */ /* 0x000fe40000010000 */
[----:B------:R-:W-:-:S01]  /*2280*/  FADD R227, RZ, R25 ;  /* 0x00000019ffe37221 */ /* 0x000fc20000000000 */
[----:B------:R-:W-:Y:S01]  /*2290*/  FADD R228, RZ, R24 ;  /* 0x00000018ffe47221 */ /* 0x000fe20000000000 */
[----:B------:R-:W-:-:S01]  /*22a0*/  FADD R226, RZ, R26 ;  /* 0x0000001affe27221 */ /* 0x000fc20000000000 */
[----:B------:R-:W-:Y:S01]  /*22b0*/  FADD R225, RZ, R27 ;  /* 0x0000001bffe17221 */ /* 0x000fe20000000000 */
[----:B------:R-:W-:-:S01]  /*22c0*/  FADD R224, RZ, R28 ;  /* 0x0000001cffe07221 */ /* 0x000fc20000000000 */
[----:B------:R0:W-:Y:S01]  /*22d0*/  STL [R1+0x80], R227 ;  /* 0x000080e301007387 */ /* 0x0001e20000100800 */
[----:B------:R-:W-:-:S01]  /*22e0*/  FADD R223, RZ, R29 ;  /* 0x0000001dffdf7221 */ /* 0x000fc20000000000 */
[----:B------:R-:W-:Y:S01]  /*22f0*/  FADD R222, RZ, R30 ;  /* 0x0000001effde7221 */ /* 0x000fe20000000000 */
[----:B------:R-:W-:-:S01]  /*2300*/  FADD R221, RZ, R31 ;  /* 0x0000001fffdd7221 */ /* 0x000fc20000000000 */
[----:B------:R-:W-:Y:S01]  /*2310*/  FADD R220, RZ, R32 ;  /* 0x00000020ffdc7221 */ /* 0x000fe20000000000 */
[----:B------:R-:W-:-:S01]  /*2320*/  FADD R219, RZ, R33 ;  /* 0x00000021ffdb7221 */ /* 0x000fc20000000000 */
[----:B------:R-:W-:Y:S01]  /*2330*/  FADD R218, RZ, R34 ;  /* 0x00000022ffda7221 */ /* 0x000fe20000000000 */
[----:B------:R-:W-:-:S01]  /*2340*/  FADD R217, RZ, R35 ;  /* 0x00000023ffd97221 */ /* 0x000fc20000000000 */
[----:B------:R-:W-:Y:S01]  /*2350*/  FADD R216, RZ, R36 ;  /* 0x00000024ffd87221 */ /* 0x000fe20000000000 */
[----:B------:R-:W-:-:S01]  /*2360*/  FADD R215, RZ, R37 ;  /* 0x00000025ffd77221 */ /* 0x000fc20000000000 */
[----:B0-----:R-:W-:Y:S01]  /*2370*/  FADD R227, RZ, R124 ;  /* 0x0000007cffe37221 */ /* 0x001fe20000000000 */
[----:B------:R-:W-:-:S01]  /*2380*/  FADD R214, RZ, R38 ;  /* 0x00000026ffd67221 */ /* 0x000fc20000000000 */
[----:B------:R-:W-:Y:S01]  /*2390*/  FADD R213, RZ, R39 ;  /* 0x00000027ffd57221 */ /* 0x000fe20000000000 */
[----:B------:R-:W-:-:S01]  /*23a0*/  FADD R212, RZ, R40 ;  /* 0x00000028ffd47221 */ /* 0x000fc20000000000 */
[----:B------:R-:W-:Y:S01]  /*23b0*/  FADD R211, RZ, R41 ;  /* 0x00000029ffd37221 */ /* 0x000fe20000000000 */
[----:B------:R0:W-:Y:S01]  /*23c0*/  STL [R1], R227 ;  /* 0x000000e301007387 */ /* 0x0001e20000100800 */
        /* <DEDUP_REMOVED lines=94> */
[----:B0-----:R-:W-:-:S05]  /*29b0*/  FADD R227, RZ, R131 ;  /* 0x00000083ffe37221 */ /* 0x001fca0000000000 */
[----:B------:R0:W-:Y:S02]  /*29c0*/  STL [R1+0x1c], R227 ;  /* 0x00001ce301007387 */ /* 0x0001e40000100800 */
        /* <DEDUP_REMOVED lines=39> */
[----:B------:R0:W-:Y:S04]  /*2c40*/  STL [R1+0x6c], R227 ;  /* 0x00006ce301007387 */ /* 0x0001e80000100800 */
[----:B0-----:R0:W5:Y:S01]  /*2c50*/  LDL.LU R227, [R1+0x80] ;  /* 0x0000800001e37983 */ /* 0x0011620000300800 */
[----:B------:R-:W-:-:S05]  /*2c60*/  UMOV UR6, URZ ;  /* 0x0000003f00067c82 */ /* 0x000fca0008000000 */
.L_x_18:
[----:B------:R-:W-:Y:S01]  /*2c70*/  UIADD3 UR16, UR5, 0x1, URZ ;  /* 0x0000000105107890 */ /* 0x000fe2000fffe03f */
[----:B------:R-:W-:-:S03]  /*2c80*/  UMOV UR8, 0x1 ;  /* 0x0000000100087882 */ /* 0x000fc60000000000 */
[----:B------:R-:W-:-:S04]  /*2c90*/  UISETP.NE.AND UP0, UPT, UR16, 0x4, UPT ;  /* 0x000000041000788c */ /* 0x000fc8000bf05270 */
[----:B------:R-:W-:Y:S02]  /*2ca0*/  USEL UR17, URZ, 0x1, UP0 ;  /* 0x000000013f117887 */ /* 0x000fe40008000000 */
[----:B------:R-:W-:Y:S02]  /*2cb0*/  USEL UR16, UR16, URZ, UP0 ;  /* 0x0000003f10107287 */ /* 0x000fe40008000000 */
[----:B------:R-:W-:-:S12]  /*2cc0*/  ULOP3.LUT UR17, UR4, UR17, URZ, 0x3c, !UPT ;  /* 0x0000001104117292 */ /* 0x000fd8000f8e3c3f */
.L_x_13:
[----:B------:R-:W-:-:S04]  /*2cd0*/  UISETP.LT.AND UP0, UPT, UR12, 0x1, UPT ;  /* 0x000000010c00788c */ /* 0x000fc8000bf01270 */
[----:B------:R-:W-:-:S04]  /*2ce0*/  USEL UR9, UR12, 0x1, UP0 ;  /* 0x000000010c097887 */ /* 0x000fc80008000000 */
[----:B------:R-:W-:-:S04]  /*2cf0*/  UIADD3 UR19, UR12, -UR9, URZ ;  /* 0x800000090c137290 */ /* 0x000fc8000fffe03f */
[----:B------:R-:W-:-:S06]  /*2d00*/  UISETP.GE.AND UP0, UPT, UR19, 0x1, UPT ;  /* 0x000000011300788c */ /* 0x000fcc000bf06270 */
[----:B------:R-:W-:-:S13]  /*2d10*/  PLOP3.LUT P0, PT, PT, PT, UP0, 0x80, 0x0 ;  /* 0x000000000000781c */ /* 0x000fda0003f0f008 */
[----:B------:R-:W-:Y:S05]  /*2d20*/  @!P0 BRA `(.L_x_19) ;  /* 0x0000001000b88947 */ /* 0x000fea0003800000 */
[----:B------:R-:W-:Y:S01]  /*2d30*/  UMOV UR18, UR5 ;  /* 0x0000000500127c82 */ /* 0x000fe20008000000 */
[----:B------:R-:W-:-:S05]  /*2d40*/  ULDC UR27, c[0x0][0x50c] ;  /* 0x00014300001b7ab9 */ /* 0x000fca0000000800 */
.L_x_27:
[----:B------:R-:W-:-:S06]  /*2d50*/  UISETP.NE.AND UP0, UPT, UR25, 0x3, UPT ;  /* 0x000000031900788c */ /* 0x000fcc000bf05270 */
[----:B------:R-:W-:-:S13]  /*2d60*/  PLOP3.LUT P1, PT, PT, PT, UP0, 0x80, 0x0 ;  /* 0x000000000000781c */ /* 0x000fda0003f2f008 */
[----:B-1---5:R-:W-:Y:S05]  /*2d70*/  @!P1 BRA `(.L_x_20) ;  /* 0x0000000000049947 */ /* 0x022fea0003800000 */
[----:B------:R-:W-:Y:S01]  /*2d80*/  BPT.TRAP 0x1 ;  /* 0x000000040000795c */ /* 0x000fe20000300000 */
.L_x_20:
[----:B------:R-:W1:Y:S01]  /*2d90*/  S2UR UR9, SR_CgaCtaId ;  /* 0x00000000000979c3 */ /* 0x000e620000008800 */
[----:B------:R-:W-:Y:S01]  /*2da0*/  UMOV UR14, 0x400 ;  /* 0x00000400000e7882 */ /* 0x000fe20000000000 */
[----:B------:R-:W-:-:S05]  /*2db0*/  IMAD.U32 R229, RZ, RZ, UR17 ;  /* 0x00000011ffe57e24 */ /* 0x000fca000f8e00ff */
[----:B------:R-:W-:Y:S01]  /*2dc0*/  SHF.L.U32 R229, R229, 0x1f, RZ ;  /* 0x0000001fe5e57819 */ /* 0x000fe200000006ff */
[----:B-1----:R-:W-:-:S04]  /*2dd0*/  ULEA UR14, UR9, UR14, 0x18 ;  /* 0x0000000e090e7291 */ /* 0x002fc8000f8ec03f */
[----:B------:R-:W-:-:S09]  /*2de0*/  ULEA UR9, UR16, UR14, 0x3 ;  /* 0x0000000e10097291 */ /* 0x000fd2000f8e183f */
[----:B------:R1:W2:Y:S01]  /*2df0*/  SYNCS.PHASECHK.TRANS64.TRYWAIT P0, [UR9], R229 ;  /* 0x000000e5ff0075a7 */ /* 0x0002a20008000149 */
[----:B------:R-:W-:Y:S05]  /*2e00*/  @!P1 BRA `(.L_x_21) ;  /* 0x0000000000049947 */ /* 0x000fea0003800000 */
[----:B------:R-:W-:Y:S01]  /*2e10*/  BPT.TRAP 0x1 ;  /* 0x000000040000795c */ /* 0x000fe20000300000 */
.L_x_21:
[----:B--2---:R-:W-:Y:S05]  /*2e20*/  @P0 BRA `(.L_x_22) ;  /* 0x0000000000080947 */ /* 0x004fea0003800000 */
[----:B------:R-:W2:Y:S02]  /*2e30*/  SYNCS.PHASECHK.TRANS64.TRYWAIT P0, [UR9], R229 ;  /* 0x000000e5ff0075a7 */ /* 0x000ea40008000149 */
[----:B--2---:R-:W-:Y:S05]  /*2e40*/  @!P0 BRA `(.L_x_23) ;  /* 0x000000d0009c8947 */ /* 0x004fea0003800000 */
.L_x_22:
[----:B------:R-:W-:Y:S01]  /*2e50*/  UIADD3 UR9, UR14, 0x10100, URZ ;  /* 0x000101000e097890 */ /* 0x000fe2000fffe03f */
[----:B------:R-:W-:Y:S01]  /*2e60*/  WARPGROUP.ARRIVE ;  /* 0x00000000000079c5 */ /* 0x000fe20000000000 */
[----:B------:R-:W-:Y:S02]  /*2e70*/  UISETP.NE.AND UP0, UPT, UR7, URZ, UPT ;  /* 0x0000003f0700728c */ /* 0x000fe4000bf05270 */
[----:B------:R-:W-:Y:S02]  /*2e80*/  USHF.R.U32.HI UR9, URZ, 0x4, UR9 ;  /* 0x000000043f097899 */ /* 0x000fe40008011609 */
[----:B------:R-:W-:Y:S02]  /*2e90*/  USEL UR8, UR8, URZ, !UP0 ;  /* 0x0000003f08087287 */ /* 0x000fe4000c000000 */
[----:B------:R-:W-:Y:S02]  /*2ea0*/  ULOP3.LUT UR9, UR9, 0x3fff, URZ, 0xc0, !UPT ;  /* 0x00003fff09097892 */ /* 0x000fe4000f8ec03f */
[----:B------:R-:W-:-:S02]  /*2eb0*/  ULOP3.LUT UR7, UR15, 0x10000, URZ, 0xfc, !UPT ;  /* 0x000100000f077892 */ /* 0x000fc4000f8efc3f */
[----:B------:R-:W-:Y:S02]  /*2ec0*/  ULOP3.LUT UR9, UR9, 0x10000, URZ, 0xfc, !UPT ;  /* 0x0001000009097892 */ /* 0x000fe4000f8efc3f */
[----:B------:R-:W-:Y:S02]  /*2ed0*/  UISETP.NE.U32.AND UP0, UPT, UR8, URZ, UPT ;  /* 0x0000003f0800728c */ /* 0x000fe4000bf05070 */
[----:B------:R-:W-:Y:S02]  /*2ee0*/  ULEA UR7, UR16, UR7, 0xa ;  /* 0x0000000710077291 */ /* 0x000fe4000f8e503f */
[----:B------:R-:W-:Y:S01]  /*2ef0*/  ULEA UR26, UR16, UR9, 0xb ;  /* 0x00000009101a7291 */ /* 0x000fe2000f8e583f */
[----:B------:R-:W-:Y:S02]  /*2f00*/  UMOV UR11, 0x40000040 ;  /* 0x40000040000b7882 */ /* 0x000fe40000000000 */
[----:B------:R-:W-:Y:S01]  /*2f10*/  UMOV UR9, 0x40000040 ;  /* 0x4000004000097882 */ /* 0x000fe20000000000 */
[----:B------:R-:W-:Y:S01]  /*2f20*/  UIADD3 UR6, UR6, 0x4, URZ ;  /* 0x0000000406067890 */ /* 0x000fe2000fffe03f */
[----:B------:R-:W-:-:S02]  /*2f30*/  UMOV UR8, UR7 ;  /* 0x0000000700087c82 */ /* 0x000fc40008000000 */
[----:B------:R-:W-:Y:S02]  /*2f40*/  UMOV UR10, UR26 ;  /* 0x0000001a000a7c82 */ /* 0x000fe40008000000 */
[----:B------:R-:W-:Y:S01]  /*2f50*/  QGMMA.64x256x32.F32.E5M2.E5M2 R24, gdesc[UR8], R24, UP0 ;  /* 0x03e00000081879f3 */ /* 0x000fe2000bf03818 */
[----:B------:R-:W-:Y:S02]  /*2f60*/  UIADD3 UR8, UR7, 0x2, URZ ;  /* 0x0000000207087890 */ /* 0x000fe4000fffe03f */
[----:B------:R-:W-:Y:S01]  /*2f70*/  UIADD3 UR10, UR26, 0x2, URZ ;  /* 0x000000021a0a7890 */ /* 0x000fe2000fffe03f */
[----:B------:R-:W-:Y:S01]  /*2f80*/  UMOV UR9, 0x40000040 ;  /* 0x4000004000097882 */ /* 0x000fe20000000000 */
[----:B------:R-:W-:Y:S01]  /*2f90*/  UMOV UR11, 0x40000040 ;  /* 0x40000040000b7882 */ /* 0x000fe20000000000 */
[----:B------:R-:W-:-:S15]  /*2fa0*/  UISETP.NE.AND UP0, UPT, UR6, UR27, UPT ;  /* 0x0000001b0600728c */ /* 0x000fde000bf05270 */
[----:B------:R-:W-:-:S07]  /*2fb0*/  NOP ;  /* 0x0000000000007918 */ /* 0x000fce0000000000 */
[----:B------:R-:W-:Y:S01]  /*2fc0*/  QGMMA.64x256x32.F32.E5M2.E5M2 R24, gdesc[UR8], R24 ;  /* 0x03e00000081879f3 */ /* 0x000fe20008703818 */
[----:B------:R-:W-:Y:S02]  /*2fd0*/  UIADD3 UR8, UR7, 0x4, URZ ;  /* 0x0000000407087890 */ /* 0x000fe4000fffe03f */
[----:B------:R-:W-:Y:S01]  /*2fe0*/  UIADD3 UR10, UR26, 0x4, URZ ;  /* 0x000000041a0a7890 */ /* 0x000fe2000fffe03f */
[----:B------:R-:W-:Y:S01]  /*2ff0*/  UMOV UR9, 0x40000040 ;  /* 0x4000004000097882 */ /* 0x000fe20000000000 */
[----:B------:R-:W-:-:S15]  /*3000*/  UMOV UR11, 0x40000040 ;  /* 0x40000040000b7882 */ /* 0x000fde0000000000 */
[----:B------:R-:W-:-:S08]  /*3010*/  NOP ;  /* 0x0000000000007918 */ /* 0x000fd00000000000 */
[----:B------:R-:W-:Y:S01]  /*3020*/  QGMMA.64x256x32.F32.E5M2.E5M2 R24, gdesc[UR8], R24 ;  /* 0x03e00000081879f3 */ /* 0x000fe20008703818 */
[----:B------:R-:W-:Y:S02]  /*3030*/  UIADD3 UR8, UR7, 0x6, URZ ;  /* 0x0000000607087890 */ /* 0x000fe4000fffe03f */
[----:B------:R-:W-:Y:S01]  /*3040*/  UIADD3 UR10, UR26, 0x6, URZ ;  /* 0x000000061a0a7890 */ /* 0x000fe2000fffe03f */
[----:B------:R-:W-:Y:S01]  /*3050*/  UMOV UR9, 0x40000040 ;  /* 0x4000004000097882 */ /* 0x000fe20000000000 */
[----:B------:R-:W-:Y:S01]  /*3060*/  UMOV UR11, 0x40000040 ;  /* 0x40000040000b7882 */ /* 0x000fe20000000000 */
[----:B------:R-:W-:-:S06]  /*3070*/  USEL UR7, URZ, 0x1, UP0 ;  /* 0x000000013f077887 */ /* 0x000fcc0008000000 */
[----:B------:R-:W-:-:S15]  /*3080*/  ISETP.NE.AND P0, PT, RZ, UR7, PT ;  /* 0x00000007ff007c0c */ /* 0x000fde000bf05270 */
[----:B------:R-:W-:-:S01]  /*3090*/  NOP ;  /* 0x0000000000007918 */ /* 0x000fc20000000000 */
[----:B------:R-:W-:Y:S03]  /*30a0*/  QGMMA.64x256x32.F32.E5M2.E5M2 R24, gdesc[UR8], R24, gsb0 ;  /* 0x03e00000081879f3 */ /* 0x000fe60008003818 */
[----:B------:R-:W-:Y:S02]  /*30b0*/  WARPGROUP.DEPBAR.LE gsb0, 0x1 ;  /* 0x00008000000079c5 */ /* 0x000fe40000010100 */
[----:B------:R-:W-:Y:S05]  /*30c0*/  @!P0 BRA `(.L_x_24) ;  /* 0x0000000c00708947 */ /* 0x000fea0003800000 */
[----:B------:R-:W-:Y:S02]  /*30d0*/  WARPGROUP.DEPBAR.LE gsb0, 0x0 ;  /* 0x00008000000079c5 */ /* 0x000fe40000010000 */
[----:B-----5:R-:W-:-:S01]  /*30e0*/  FADD R227, R25, R227 ;  /* 0x000000e319e37221 */ /* 0x020fc20000000000 */
[----:B------:R-:W-:Y:S01]  /*30f0*/  FADD R226, R26, R226 ;  /* 0x000000e21ae27221 */ /* 0x000fe20000000000 */
[----:B------:R-:W-:-:S01]  /*3100*/  FADD R225, R27, R225 ;  /* 0x000000e11be17221 */ /* 0x000fc20000000000 */
[----:B------:R-:W-:Y:S01]  /*3110*/  FADD R224, R28, R224 ;  /* 0x000000e01ce07221 */ /* 0x000fe20000000000 */
[----:B------:R-:W-:-:S01]  /*3120*/  FADD R223, R29, R223 ;  /* 0x000000df1ddf7221 */ /* 0x000fc20000000000 */
[----:B------:R2:W-:Y:S01]  /*3130*/  STL [R1+0x80], R227 ;  /* 0x000080e301007387 */ /* 0x0005e20000100800 */
[----:B------:R-:W-:-:S01]  /*3140*/  FADD R222, R30, R222 ;  /* 0x000000de1ede7221 */ /* 0x000fc20000000000 */
[----:B------:R-:W-:Y:S01]  /*3150*/  FADD R221, R31, R221 ;  /* 0x000000dd1fdd7221 */ /* 0x000fe20000000000 */
[----:B------:R-:W-:-:S01]  /*3160*/  FADD R220, R32, R220 ;  /* 0x000000dc20dc7221 */ /* 0x000fc20000000000 */
[----:B------:R-:W-:Y:S01]  /*3170*/  FADD R219, R33, R219 ;  /* 0x000000db21db7221 */ /* 0x000fe20000000000 */
[----:B------:R-:W-:-:S01]  /*3180*/  FADD R218, R34, R218 ;  /* 0x000000da22da7221 */ /* 0x000fc20000000000 */
[----:B------:R-:W-:Y:S01]  /*3190*/  FADD R217, R35, R217 ;  /* 0x000000d923d97221 */ /* 0x000fe20000000000 */
[----:B------:R-:W-:-:S01]  /*31a0*/  FADD R216, R36, R216 ;  /* 0x000000d824d87221 */ /* 0x000fc20000000000 */
[----:B------:R-:W-:Y:S01]  /*31b0*/  FADD R215, R37, R215 ;  /* 0x000000d725d77221 */ /* 0x000fe20000000000 */
[----:B------:R-:W-:-:S01]  /*31c0*/  FADD R214, R38, R214 ;  /* 0x000000d626d67221 */ /* 0x000fc20000000000 */
[----:B--2---:R-:W2:Y:S01]  /*31d0*/  LDL.LU R227, [R1+0x28] ;  /* 0x0000280001e37983 */ /* 0x004ea20000300800 */
[----:B------:R-:W-:-:S01]  /*31e0*/  FADD R213, R39, R213 ;  /* 0x000000d527d57221 */ /* 0x000fc20000000000 */
[----:B------:R-:W-:Y:S01]  /*31f0*/  FADD R212, R40, R212 ;  /* 0x000000d428d47221 */ /* 0x000fe20000000000 */
[----:B------:R-:W-:-:S01]  /*3200*/  FADD R211, R41, R211 ;  /* 0x000000d329d37221 */ /* 0x000fc20000000000 */
[----:B------:R3:W-:Y:S01]  /*3210*/  STL [R1+0x84], R226 ;  /* 0x000084e201007387 */ /* 0x0007e20000100800 */
[----:B------:R-:W-:-:S03]  /*3220*/  FADD R228, R24, R228 ;  /* 0x000000e418e47221 */ /* 0x000fc60000000000 */
[----:B---3--:R-:W3:Y:S04]  /*3230*/  LDL.LU R226, [R1+0x24] ;  /* 0x0000240001e27983 */ /* 0x008ee80000300800 */
[----:B------:R4:W-:Y:S04]  /*3240*/  STL [R1+0x88], R225 ;  /* 0x000088e101007387 */ /* 0x0009e80000100800 */
[----:B----4-:R-:W4:Y:S04]  /*3250*/  LDL.LU R225, [R1+0x20] ;  /* 0x0000200001e17983 */ /* 0x010f280000300800 */
[----:B------:R0:W-:Y:S04]  /*3260*/  STL [R1+0x8c], R224 ;  /* 0x00008ce001007387 */ /* 0x0001e80000100800 */
[----:B0-----:R-:W4:Y:S04]  /*3270*/  LDL.LU R224, [R1+0x1c] ;  /* 0x00001c0001e07983 */ /* 0x001f280000300800 */
        /* <DEDUP_REMOVED lines=13> */
[----:B0-----:R-:W4:Y:S04]  /*3350*/  LDL.LU R217, [R1] ;  /* 0x0000000001d97983 */ /* 0x001f280000300800 */
[----:B------:R-:W-:Y:S04]  /*3360*/  STL [R1+0xac], R216 ;  /* 0x0000acd801007387 */ /* 0x000fe80000100800 */
[----:B------:R-:W-:Y:S04]  /*3370*/  STL [R1+0xb0], R215 ;  /* 0x0000b0d701007387 */ /* 0x000fe80000100800 */
[----:B------:R-:W-:Y:S04]  /*3380*/  STL [R1+0xb4], R214 ;  /* 0x0000b4d601007387 */ /* 0x000fe80000100800 */
[----:B------:R-:W-:Y:S04]  /*3390*/  STL [R1+0xb8], R213 ;  /* 0x0000b8d501007387 */ /* 0x000fe80000100800 */
[----:B------:R-:W-:Y:S04]  /*33a0*/  STL [R1+0xbc], R212 ;  /* 0x0000bcd401007387 */ /* 0x000fe80000100800 */
[----:B------:R0:W-:Y:S01]  /*33b0*/  STL [R1+0xc0], R211 ;  /* 0x0000c0d301007387 */ /* 0x0001e20000100800 */
[----:B--2---:R-:W-:-:S01]  /*33c0*/  FADD R227, R134, R227 ;  /* 0x000000e386e37221 */ /* 0x004fc20000000000 */
[----:B---3--:R-:W-:Y:S01]  /*33d0*/  FADD R226, R133, R226 ;  /* 0x000000e285e27221 */ /* 0x008fe20000000000 */
[----:B----4-:R-:W-:-:S01]  /*33e0*/  FADD R225, R132, R225 ;  /* 0x000000e184e17221 */ /* 0x010fc20000000000 */
[----:B------:R-:W-:Y:S01]  /*33f0*/  FADD R224, R131, R224 ;  /* 0x000000e083e07221 */ /* 0x000fe20000000000 */
[----:B------:R-:W-:-:S01]  /*3400*/  FADD R223, R130, R223 ;  /* 0x000000df82df7221 */ /* 0x000fc20000000000 */
[----:B------:R-:W-:Y:S01]  /*3410*/  FADD R222, R129, R222 ;  /* 0x000000de81de7221 */ /* 0x000fe20000000000 */
[----:B------:R-:W-:-:S01]  /*3420*/  FADD R221, R128, R221 ;  /* 0x000000dd80dd7221 */ /* 0x000fc20000000000 */
[----:B------:R-:W-:Y:S01]  /*3430*/  FADD R220, R127, R220 ;  /* 0x000000dc7fdc7221 */ /* 0x000fe20000000000 */
[----:B------:R-:W-:-:S01]  /*3440*/  FADD R219, R126, R219 ;  /* 0x000000db7edb7221 */ /* 0x000fc20000000000 */
[----:B------:R-:W-:Y:S01]  /*3450*/  FADD R218, R125, R218 ;  /* 0x000000da7dda7221 */ /* 0x000fe20000000000 */
[----:B------:R-:W-:-:S05]  /*3460*/  FADD R217, R124, R217 ;  /* 0x000000d97cd97221 */ /* 0x000fca0000000000 */
[----:B------:R2:W-:Y:S04]  /*3470*/  STL [R1], R217 ;  /* 0x000000d901007387 */ /* 0x0005e80000100800 */
[----:B------:R3:W-:Y:S04]  /*3480*/  STL [R1+0x4], R218 ;  /* 0x000004da01007387 */ /* 0x0007e80000100800 */
[----:B------:R4:W-:Y:S04]  /*3490*/  STL [R1+0x8], R219 ;  /* 0x000008db01007387 */ /* 0x0009e80000100800 */
[----:B------:R1:W-:Y:S04]  /*34a0*/  STL [R1+0xc], R220 ;  /* 0x00000cdc01007387 */ /* 0x0003e80000100800 */
[----:B------:R1:W-:Y:S04]  /*34b0*/  STL [R1+0x10], R221 ;  /* 0x000010dd01007387 */ /* 0x0003e80000100800 */
[----:B------:R1:W-:Y:S04]  /*34c0*/  STL [R1+0x14], R222 ;  /* 0x000014de01007387 */ /* 0x0003e80000100800 */
[----:B------:R1:W-:Y:S04]  /*34d0*/  STL [R1+0x18], R223 ;  /* 0x000018df01007387 */ /* 0x0003e80000100800 */
[----:B------:R1:W-:Y:S04]  /*34e0*/  STL [R1+0x1c], R224 ;  /* 0x00001ce001007387 */ /* 0x0003e80000100800 */
[----:B0-----:R-:W4:Y:S04]  /*34f0*/  LDL.LU R211, [R1+0x2c] ;  /* 0x00002c0001d37983 */ /* 0x001f280000300800 */
[----:B------:R0:W-:Y:S04]  /*3500*/  STL [R1+0x20], R225 ;  /* 0x000020e101007387 */ /* 0x0001e80000100800 */
[----:B------:R-:W4:Y:S04]  /*3510*/  LDL.LU R212, [R1+0x30] ;  /* 0x0000300001d47983 */ /* 0x000f280000300800 */
[----:B------:R0:W-:Y:S04]  /*3520*/  STL [R1+0x24], R226 ;  /* 0x000024e201007387 */ /* 0x0001e80000100800 */
[----:B------:R-:W4:Y:S04]  /*3530*/  LDL.LU R213, [R1+0x34] ;  /* 0x0000340001d57983 */ /* 0x000f280000300800 */
[----:B------:R0:W-:Y:S04]  /*3540*/  STL [R1+0x28], R227 ;  /* 0x000028e301007387 */ /* 0x0001e80000100800 */
[----:B------:R-:W4:Y:S04]  /*3550*/  LDL.LU R214, [R1+0x38] ;  /* 0x0000380001d67983 */ /* 0x000f280000300800 */
[----:B------:R-:W4:Y:S04]  /*3560*/  LDL.LU R215, [R1+0x3c] ;  /* 0x00003c0001d77983 */ /* 0x000f280000300800 */
[----:B------:R-:W4:Y:S04]  /*3570*/  LDL.LU R216, [R1+0x40] ;  /* 0x0000400001d87983 */ /* 0x000f280000300800 */
[----:B--2---:R-:W2:Y:S04]  /*3580*/  LDL.LU R217, [R1+0x44] ;  /* 0x0000440001d97983 */ /* 0x004ea80000300800 */
[----:B---3--:R-:W3:Y:S04]  /*3590*/  LDL.LU R218, [R1+0x48] ;  /* 0x0000480001da7983 */ /* 0x008ee80000300800 */
[----:B----4-:R-:W4:Y:S04]  /*35a0*/  LDL.LU R219, [R1+0x4c] ;  /* 0x00004c0001db7983 */ /* 0x010f280000300800 */
[----:B-1----:R-:W4:Y:S04]  /*35b0*/  LDL.LU R220, [R1+0x50] ;  /* 0x0000500001dc7983 */ /* 0x002f280000300800 */
[----:B------:R-:W4:Y:S04]  /*35c0*/  LDL.LU R221, [R1+0x54] ;  /* 0x0000540001dd7983 */ /* 0x000f280000300800 */
[----:B------:R-:W4:Y:S04]  /*35d0*/  LDL.LU R222, [R1+0x58] ;  /* 0x0000580001de7983 */ /* 0x000f280000300800 */
[----:B------:R-:W4:Y:S04]  /*35e0*/  LDL.LU R223, [R1+0x5c] ;  /* 0x00005c0001df7983 */ /* 0x000f280000300800 */
[----:B------:R-:W4:Y:S04]  /*35f0*/  LDL.LU R224, [R1+0x60] ;  /* 0x0000600001e07983 */ /* 0x000f280000300800 */
[----:B0-----:R-:W4:Y:S04]  /*3600*/  LDL.LU R225, [R1+0x64] ;  /* 0x0000640001e17983 */ /* 0x001f280000300800 */
[----:B------:R-:W4:Y:S04]  /*3610*/  LDL.LU R226, [R1+0x68] ;  /* 0x0000680001e27983 */ /* 0x000f280000300800 */
[----:B------:R-:W4:Y:S01]  /*3620*/  LDL.LU R227, [R1+0x6c] ;  /* 0x00006c0001e37983 */ /* 0x000f220000300800 */
[----:B------:R-:W-:-:S05]  /*3630*/  FADD R211, R135, R211 ;  /* 0x000000d387d37221 */ /* 0x000fca0000000000 */
[----:B------:R0:W-:Y:S01]  /*3640*/  STL [R1+0x2c], R211 ;  /* 0x00002cd301007387 */ /* 0x0001e20000100800 */
[----:B------:R-:W-:-:S03]  /*3650*/  FADD R212, R136, R212 ;  /* 0x000000d488d47221 */ /* 0x000fc60000000000 */
[----:B0-----:R0:W5:Y:S01]  /*3660*/  LDL.LU R211, [R1+0xc0] ;  /* 0x0000c00001d37983 */ /* 0x0011620000300800 */
[----:B------:R-:W-:-:S03]  /*3670*/  FADD R213, R137, R213 ;  /* 0x000000d589d57221 */ /* 0x000fc60000000000 */
[----:B------:R1:W-:Y:S01]  /*3680*/  STL [R1+0x30], R212 ;  /* 0x000030d401007387 */ /* 0x0003e20000100800 */
[----:B------:R-:W-:-:S01]  /*3690*/  FADD R214, R138, R214 ;  /* 0x000000d68ad67221 */ /* 0x000fc20000000000 */
[----:B------:R-:W-:Y:S02]  /*36a0*/  FADD R215, R139, R215 ;  /* 0x000000d78bd77221 */ /* 0x000fe40000000000 */
[----:B-1----:R0:W5:Y:S01]  /*36b0*/  LDL.LU R212, [R1+0xbc] ;  /* 0x0000bc0001d47983 */ /* 0x0021620000300800 */
[----:B------:R-:W-:-:S03]  /*36c0*/  FADD R216, R140, R216 ;  /* 0x000000d88cd87221 */ /* 0x000fc60000000000 */
[----:B------:R1:W-:Y:S01]  /*36d0*/  STL [R1+0x34], R213 ;  /* 0x000034d501007387 */ /* 0x0003e20000100800 */
[----:B--2---:R-:W-:-:S03]  /*36e0*/  FADD R217, R141, R217 ;  /* 0x000000d98dd97221 */ /* 0x004fc60000000000 */
[----:B-1----:R0:W5:Y:S01]  /*36f0*/  LDL.LU R213, [R1+0xb8] ;  /* 0x0000b80001d57983 */ /* 0x0021620000300800 */
[----:B---3--:R-:W-:-:S03]  /*3700*/  FADD R218, R142, R218 ;  /* 0x000000da8eda7221 */ /* 0x008fc60000000000 */
[----:B------:R1:W-:Y:S01]  /*3710*/  STL [R1+0x38], R214 ;  /* 0x000038d601007387 */ /* 0x0003e20000100800 */
[----:B----4-:R-:W-:-:S01]  /*3720*/  FADD R219, R143, R219 ;  /* 0x000000db8fdb7221 */ /* 0x010fc20000000000 */
[----:B------:R-:W-:Y:S02]  /*3730*/  FADD R220, R144, R220 ;  /* 0x000000dc90dc7221 */ /* 0x000fe40000000000 */
[----:B-1----:R0:W5:Y:S04]  /*3740*/  LDL.LU R214, [R1+0xb4] ;  /* 0x0000b40001d67983 */ /* 0x0021680000300800 */
[----:B------:R1:W-:Y:S01]  /*3750*/  STL [R1+0x3c], R215 ;  /* 0x00003cd701007387 */ /* 0x0003e20000100800 */
[----:B------:R-:W-:-:S01]  /*3760*/  FADD R221, R145, R221 ;  /* 0x000000dd91dd7221 */ /* 0x000fc20000000000 */
[----:B------:R-:W-:-:S02]  /*3770*/  FADD R222, R146, R222 ;  /* 0x000000de92de7221 */ /* 0x000fc40000000000 */
[----:B-1----:R0:W5:Y:S04]  /*3780*/  LDL.LU R215, [R1+0xb0] ;  /* 0x0000b00001d77983 */ /* 0x0021680000300800 */
[----:B------:R1:W-:Y:S01]  /*3790*/  STL [R1+0x40], R216 ;  /* 0x000040d801007387 */ /* 0x0003e20000100800 */
[----:B------:R-:W-:-:S03]  /*37a0*/  FADD R223, R147, R223 ;  /* 0x000000df93df7221 */ /* 0x000fc60000000000 */
        /* <DEDUP_REMOVED lines=13> */
[----:B------:R1:W-:Y:S04]  /*3880*/  STL [R1+0x54], R221 ;  /* 0x000054dd01007387 */ /* 0x0003e80000100800 */
        /* <DEDUP_REMOVED lines=12> */
[----:B-1----:R0:W5:Y:S01]  /*3950*/  LDL.LU R227, [R1+0x80] ;  /* 0x0000800001e37983 */ /* 0x0021620000300800 */
        /* <DEDUP_REMOVED lines=82> */
[----:B0-----:R-:W-:-:S06]  /*3e80*/  UMOV UR6, URZ ;  /* 0x0000003f00067c82 */ /* 0x001fcc0008000000 */
.L_x_24:
[----:B------:R-:W-:Y:S05]  /*3e90*/  @!P1 BRA `(.L_x_25) ;  /* 0x0000000000049947 */ /* 0x000fea0003800000 */
[----:B------:R-:W-:Y:S01]  /*3ea0*/  BPT.TRAP 0x1 ;  /* 0x000000040000795c */ /* 0x000fe20000300000 */
.L_x_25:
[----:B------:R-:W-:Y:S02]  /*3eb0*/  UISETP.GT.U32.AND UP0, UPT, UR13, 0x1, UPT ;  /* 0x000000010d00788c */ /* 0x000fe4000bf04070 */
[----:B------:R-:W-:-:S04]  /*3ec0*/  ULEA UR8, UR18, UR14, 0x3 ;  /* 0x0000000e12087291 */ /* 0x000fc8000f8e183f */
[----:B------:R-:W-:Y:S01]  /*3ed0*/  UIADD3 UR8, UR8, 0x20, URZ ;  /* 0x0000002008087890 */ /* 0x000fe2000fffe03f */
[----:B------:R-:W-:-:S03]  /*3ee0*/  PLOP3.LUT P0, PT, PT, PT, UP0, 0x80, 0x0 ;  /* 0x000000000000781c */ /* 0x000fc60003f0f008 */
[----:B------:R-:W-:-:S09]  /*3ef0*/  UPRMT UR8, URZ, 0x654, UR8 ;  /* 0x000006543f087896 */ /* 0x000fd20008000008 */
[----:B------:R-:W-:Y:S01]  /*3f00*/  SYNCS.ARRIVE.TRANS64.RED.A1T0 RZ, [UR8], RZ ;  /* 0x000000ffffff79a7 */ /* 0x000fe20008100408 */
[----:B------:R-:W-:Y:S05]  /*3f10*/  @P0 BRA `(.L_x_26) ;  /* 0x0000000000040947 */ /* 0x000fea0003800000 */
[----:B------:R-:W-:Y:S01]  /*3f20*/  BPT.TRAP 0x1 ;  /* 0x000000040000795c */ /* 0x000fe20000300000 */
.L_x_26:
[----:B------:R-:W-:Y:S02]  /*3f30*/  UISETP.GT.AND UP2, UPT, UR19, 0x1, UPT ;  /* 0x000000011300788c */ /* 0x000fe4000bf44270 */
[----:B------:R-:W-:Y:S02]  /*3f40*/  UIADD3 UR16, UR16, 0x1, URZ ;  /* 0x0000000110107890 */ /* 0x000fe4000fffe03f */
[----:B------:R-:W-:Y:S02]  /*3f50*/  UIADD3 UR18, UR18, 0x1, URZ ;  /* 0x0000000112127890 */ /* 0x000fe4000fffe03f */
[----:B------:R-:W-:Y:S01]  /*3f60*/  PLOP3.LUT P0, PT, PT, PT, UP2, 0x80, 0x0 ;  /* 0x000000000000781c */ /* 0x000fe20003f0f028 */
[----:B------:R-:W-:Y:S02]  /*3f70*/  UISETP.NE.AND UP0, UPT, UR16, 0x4, UPT ;  /* 0x000000041000788c */ /* 0x000fe4000bf05270 */
[----:B------:R-:W-:Y:S02]  /*3f80*/  UIADD3 UR9, UR19, -0x1, URZ ;  /* 0xffffffff13097890 */ /* 0x000fe4000fffe03f */
[----:B------:R-:W-:-:S02]  /*3f90*/  USEL UR8, URZ, 0x1, UP0 ;  /* 0x000000013f087887 */ /* 0x000fc40008000000 */
[----:B------:R-:W-:Y:S02]  /*3fa0*/  UISETP.NE.AND UP1, UPT, UR18, 0x4, UPT ;  /* 0x000000041200788c */ /* 0x000fe4000bf25270 */
[----:B------:R-:W-:Y:S02]  /*3fb0*/  ULOP3.LUT UR17, UR17, UR8, URZ, 0x3c, !UPT ;  /* 0x0000000811117292 */ /* 0x000fe4000f8e3c3f */
[----:B------:R-:W-:Y:S02]  /*3fc0*/  USEL UR16, UR16, URZ, UP0 ;  /* 0x0000003f10107287 */ /* 0x000fe40008000000 */
[----:B------:R-:W-:Y:S01]  /*3fd0*/  USEL UR18, UR18, URZ, UP1 ;  /* 0x0000003f12127287 */ /* 0x000fe20008800000 */
[----:B------:R-:W-:Y:S01]  /*3fe0*/  UMOV UR8, 0x1 ;  /* 0x0000000100087882 */ /* 0x000fe20000000000 */
[----:B------:R-:W-:Y:S01]  /*3ff0*/  UMOV UR19, UR9 ;  /* 0x0000000900137c82 */ /* 0x000fe20008000000 */
[----:B------:R-:W-:Y:S09]  /*4000*/  @P0 BRA `(.L_x_27) ;  /* 0xffffffec00500947 */ /* 0x000ff2000383ffff */
.L_x_19:
[----:B------:R-:W-:-:S04]  /*4010*/  UISETP.NE.AND UP0, UPT, UR6, URZ, UPT ;  /* 0x0000003f0600728c */ /* 0x000fc8000bf05270 */
[----:B------:R-:W-:-:S06]  /*4020*/  USEL UR6, URZ, 0x1, !UP0 ;  /* 0x000000013f067887 */ /* 0x000fcc000c000000 */
[----:B------:R-:W-:-:S13]  /*4030*/  ISETP.NE.AND P0, PT, RZ, UR6, PT ;  /* 0x00000006ff007c0c */ /* 0x000fda000bf05270 */
[----:B------:R-:W-:Y:S05]  /*4040*/  @!P0 BRA `(.L_x_28) ;  /* 0x0000000c00c48947 */ /* 0x000fea0003800000 */
[----:B------:R-:W-:Y:S02]  /*4050*/  WARPGROUP.DEPBAR.LE gsb0, 0x0 ;  /* 0x00008000000079c5 */ /* 0x000fe40000010000 */
[----:B-----5:R-:W-:Y:S01]  /*4060*/  FADD R227, R25, R227 ;  /* 0x000000e319e37221 */ /* 0x020fe20000000000 */
[----:B------:R-:W-:-:S04]  /*4070*/  FADD R228, R24, R228 ;  /* 0x000000e418e47221 */ /* 0x000fc80000000000 */
[----:B------:R2:W-:Y:S04]  /*4080*/  STL [R1+0x80], R227 ;  /* 0x000080e301007387 */ /* 0x0005e80000100800 */
[----:B--2---:R-:W2:Y:S04]  /*4090*/  LDL.LU R227, [R1+0x6c] ;  /* 0x00006c0001e37983 */ /* 0x004ea80000300800 */
[----:B--2---:R2:W-:Y:S04]  /*40a0*/  STL [R1+0x84], R227 ;  /* 0x000084e301007387 */ /* 0x0045e80000100800 */
        /* <DEDUP_REMOVED lines=52> */
[----:B--2---:R-:W2:Y:S01]  /*43f0*/  LDL.LU R227, [R1] ;  /* 0x0000000001e37983 */ /* 0x004ea20000300800 */
[----:B------:R-:W-:Y:S01]  /*4400*/  FADD R226, R26, R226 ;  /* 0x000000e21ae27221 */ /* 0x000fe20000000000 */
        /* <DEDUP_REMOVED lines=97> */
[----:B--2---:R-:W-:-:S05]  /*4a20*/  FADD R227, R124, R227 ;  /* 0x000000e37ce37221 */ /* 0x004fca0000000000 */
[----:B------:R2:W-:Y:S04]  /*4a30*/  STL [R1], R227 ;  /* 0x000000e301007387 */ /* 0x0005e80000100800 */
[----:B--2---:R-:W2:Y:S02]  /*4a40*/  LDL.LU R227, [R1+0xec] ;  /* 0x0000ec0001e37983 */ /* 0x004ea40000300800 */
[----:B--2---:R-:W-:-:S05]  /*4a50*/  FADD R227, R125, R227 ;  /* 0x000000e37de37221 */ /* 0x004fca0000000000 */
[----:B------:R2:W-:Y:S04]  /*4a60*/  STL [R1+0x4], R227 ;  /* 0x000004e301007387 */ /* 0x0005e80000100800 */
        /* <DEDUP_REMOVED lines=78> */
[----:B--2---:R2:W5:Y:S02]  /*4f50*/  LDL.LU R227, [R1+0x80] ;  /* 0x0000800001e37983 */ /* 0x0045640000300800 */
.L_x_28:
[----:B------:R-:W-:Y:S02]  /*4f60*/  WARPGROUP.DEPBAR.LE gsb0, 0x0 ;  /* 0x00008000000079c5 */ /* 0x000fe40000010000 */
[----:B------:R-:W3:Y:S02]  /*4f70*/  LDC R24, c[0x0][0x28c] ;  /* 0x0000a300ff187b82 */ /* 0x000ee40000000800 */
[----:B---3--:R-:W-:-:S13]  /*4f80*/  ISETP.GE.AND P0, PT, R24, 0x1, PT ;  /* 0x000000011800780c */ /* 0x008fda0003f06270 */
[----:B------:R-:W-:Y:S05]  /*4f90*/  @!P0 BRA `(.L_x_29) ;  /* 0x0000000000408947 */ /* 0x000fea0003800000 */
[----:B------:R-:W-:-:S06]  /*4fa0*/  UISETP.NE.AND UP0, UPT, UR25, 0x3, UPT ;  /* 0x000000031900788c */ /* 0x000fcc000bf05270 */
[----:B------:R-:W-:-:S13]  /*4fb0*/  PLOP3.LUT P0, PT, PT, PT, UP0, 0x80, 0x0 ;  /* 0x000000000000781c */ /* 0x000fda0003f0f008 */
[----:B------:R-:W-:Y:S05]  /*4fc0*/  @!P0 BRA `(.L_x_30) ;  /* 0x0000000000048947 */ /* 0x000fea0003800000 */
[----:B------:R-:W-:Y:S01]  /*4fd0*/  BPT.TRAP 0x1 ;  /* 0x000000040000795c */ /* 0x000fe20000300000 */
.L_x_30:
[----:B------:R-:W-:-:S04]  /*4fe0*/  UISETP.LT.AND UP0, UPT, UR12, 0x1, UPT ;  /* 0x000000010c00788c */ /* 0x000fc8000bf01270 */
[----:B------:R-:W-:Y:S02]  /*4ff0*/  USEL UR6, UR12, 0x1, UP0 ;  /* 0x000000010c067887 */ /* 0x000fe40008000000 */
[----:B------:R-:W-:Y:S02]  /*5000*/  UISETP.GT.U32.AND UP0, UPT, UR13, 0x1, UPT ;  /* 0x000000010d00788c */ /* 0x000fe4000bf04070 */
[----:B------:R-:W-:-:S04]  /*5010*/  UIADD3 UR6, UR5, UR12, -UR6 ;  /* 0x0000000c05067290 */ /* 0x000fc8000fffe806 */
[----:B------:R-:W-:Y:S01]  /*5020*/  USHF.L.U32 UR6, UR6, 0x3, URZ ;  /* 0x0000000306067899 */ /* 0x000fe2000800063f */
[----:B------:R-:W-:-:S03]  /*5030*/  PLOP3.LUT P0, PT, PT, PT, UP0, 0x80, 0x0 ;  /* 0x000000000000781c */ /* 0x000fc60003f0f008 */
[----:B------:R-:W-:-:S04]  /*5040*/  ULOP3.LUT UR6, UR6, 0x18, URZ, 0xc0, !UPT ;  /* 0x0000001806067892 */ /* 0x000fc8000f8ec03f */
[----:B------:R-:W-:-:S04]  /*5050*/  UIADD3 UR6, UR14, 0x20, UR6 ;  /* 0x000000200e067890 */ /* 0x000fc8000fffe006 */
[----:B------:R-:W-:-:S09]  /*5060*/  UPRMT UR6, URZ, 0x654, UR6 ;  /* 0x000006543f067896 */ /* 0x000fd20008000006 */
[----:B------:R-:W-:Y:S01]  /*5070*/  SYNCS.ARRIVE.TRANS64.RED.A1T0 RZ, [UR6], RZ ;  /* 0x000000ffffff79a7 */ /* 0x000fe20008100406 */
[----:B------:R-:W-:Y:S05]  /*5080*/  @P0 BRA `(.L_x_29) ;  /* 0x0000000000040947 */ /* 0x000fea0003800000 */
[----:B------:R-:W-:Y:S01]  /*5090*/  BPT.TRAP 0x1 ;  /* 0x000000040000795c */ /* 0x000fe20000300000 */
.L_x_29:
[----:B------:R-:W-:Y:S01]  /*50a0*/  STL [R1+0x88], R3 ;  /* 0x0000880301007387 */ /* 0x000fe20000100800 */
[----:B------:R-:W3:Y:S01]  /*50b0*/  LDC R28, c[0x0][0x288] ;  /* 0x0000a200ff1c7b82 */ /* 0x000ee20000000800 */
[----:B------:R-:W-:Y:S02]  /*50c0*/  ULDC UR6, c[0x0][0x284] ;  /* 0x0000a10000067ab9 */ /* 0x000fe40000000800 */
[----:B------:R4:W-:Y:S04]  /*50d0*/  STL [R1+0x84], R2 ;  /* 0x0000840201007387 */ /* 0x0009e80000100800 */
[----:B----4-:R-:W4:Y:S04]  /*50e0*/  LDL.LU R2, [R1+0x7c] ;  /* 0x00007c0001027983 */ /* 0x010f280000300800 */
[----:B-----5:R0:W-:Y:S01]  /*50f0*/  STL [R1+0x80], R0 ;  /* 0x0000800001007387 */ /* 0x0201e20000100800 */
[----:B------:R-:W1:Y:S03]  /*5100*/  S2R R3, SR_TID.X ;  /* 0x0000000000037919 */ /* 0x000e660000002100 */
[----:B0-----:R-:W2:Y:S01]  /*5110*/  LDL.LU R0, [R1+0x78] ;  /* 0x0000780001007983 */ /* 0x001ea20000300800 */
[----:B-1----:R-:W-:-:S02]  /*5120*/  SHF.R.U32.HI R24, RZ, 0x2, R3 ;  /* 0x00000002ff187819 */ /* 0x002fc40000011603 */
[----:B------:R-:W-:Y:S02]  /*5130*/  LOP3.LUT R26, R3, 0x60, RZ, 0xc0, !PT ;  /* 0x00000060031a7812 */ /* 0x000fe400078ec0ff */
[----:B------:R-:W-:Y:S02]  /*5140*/  SHF.R.U32.HI R27, RZ, 0x7, R3 ;  /* 0x00000007ff1b7819 */ /* 0x000fe40000011603 */
[----:B------:R-:W-:Y:S02]  /*5150*/  LOP3.LUT R25, R24, 0x7, RZ, 0xc0, !PT ;  /* 0x0000000718197812 */ /* 0x000fe400078ec0ff */
[----:B------:R-:W-:Y:S02]  /*5160*/  SHF.R.U32.HI R26, RZ, 0x1, R26 ;  /* 0x00000001ff1a7819 */ /* 0x000fe4000001161a */
[----:B------:R-:W-:Y:S02]  /*5170*/  LOP3.LUT R24, R27, 0x1, RZ, 0xc0, !PT ;  /* 0x000000011b187812 */ /* 0x000fe400078ec0ff */
[----:B------:R-:W-:-:S03]  /*5180*/  IADD3 R27, RZ, -R26, -R25 ;  /* 0x8000001aff1b7210 */ /* 0x000fc60007ffe819 */
[C---:B------:R-:W-:Y:S02]  /*5190*/  IMAD.SHL.U32 R30, R24.reuse, 0x40, RZ ;  /* 0x00000040181e7824 */ /* 0x040fe400078e00ff */
[----:B------:R-:W-:Y:S01]  /*51a0*/  IMAD R29, R24, -0x40, R27 ;  /* 0xffffffc0181d7824 */ /* 0x000fe200078e021b */
[C---:B------:R-:W-:Y:S01]  /*51b0*/  LOP3.LUT R24, R3.reuse, 0x3, RZ, 0xc0, !PT ;  /* 0x0000000303187812 */ /* 0x040fe200078ec0ff */
[----:B------:R-:W-:Y:S01]  /*51c0*/  IMAD.SHL.U32 R27, R3, 0x2, RZ ;  /* 0x00000002031b7824 */ /* 0x000fe200078e00ff */
[----:B------:R-:W-:Y:S01]  /*51d0*/  LOP3.LUT R25, R30, 0x40, R25, 0xe2, !PT ;  /* 0x000000401e197812 */ /* 0x000fe200078ee219 */
[----:B------:R0:W5:Y:S03]  /*51e0*/  LDL.LU R3, [R1+0x88] ;  /* 0x0000880001037983 */ /* 0x0001660000300800 */
[----:B------:R-:W-:Y:S01]  /*51f0*/  LOP3.LUT R27, R27, 0x6, RZ, 0xc0, !PT ;  /* 0x000000061b1b7812 */ /* 0x000fe200078ec0ff */
[----:B---3--:R-:W-:-:S02]  /*5200*/  IMAD R24, R24, -0x2, R28 ;  /* 0xfffffffe18187824 */ /* 0x008fc400078e021c */
[C---:B----4-:R-:W-:Y:S02]  /*5210*/  IMAD.SHL.U32 R30, R2.reuse, 0x80, RZ ;  /* 0x00000080021e7824 */ /* 0x050fe400078e00ff */
[----:B------:R-:W-:Y:S02]  /*5220*/  IMAD.WIDE R32, R2, 0x80, RZ ;  /* 0x0000008002207825 */ /* 0x000fe400078e02ff */
[----:B------:R0:W5:Y:S02]  /*5230*/  LDL.LU R2, [R1+0x84] ;  /* 0x0000840001027983 */ /* 0x0001640000300800 */
[----:B--2---:R-:W-:-:S05]  /*5240*/  IMAD.SHL.U32 R35, R0, 0x100, RZ ;  /* 0x0000010000237824 */ /* 0x004fca00078e00ff */
[----:B------:R-:W-:Y:S02]  /*5250*/  ISETP.GE.AND P0, PT, R35, R28, PT ;  /* 0x0000001c2300720c */ /* 0x000fe40003f06270 */
[----:B------:R-:W-:Y:S02]  /*5260*/  PRMT R28, R27, 0x6540, R0 ;  /* 0x000065401b1c7816 */ /* 0x000fe40000000000 */
[----:B------:R0:W5:Y:S01]  /*5270*/  LDL.LU R0, [R1+0x80] ;  /* 0x0000800001007983 */ /* 0x0001620000300800 */
[C---:B------:R-:W-:Y:S02]  /*5280*/  ISETP.GE.OR P0, PT, R30.reuse, UR6, P0 ;  /* 0x000000061e007c0c */ /* 0x040fe40008706670 */
[----:B------:R-:W-:Y:S01]  /*5290*/  IADD3 R38, -R30, UR6, R29 ;  /* 0x000000061e267c10 */ /* 0x000fe2000fffe11d */
[----:B------:R-:W-:Y:S01]  /*52a0*/  IMAD.IADD R35, R24, 0x1, -R35 ;  /* 0x0000000118237824 */ /* 0x000fe200078e0a23 */
[----:B------:R-:W-:Y:S01]  /*52b0*/  LOP3.LUT R39, R32, R25, R26, 0xfe, !PT ;  /* 0x0000001920277212 */ /* 0x000fe200078efe1a */
[----:B------:R-:W-:-:S08]  /*52c0*/  IMAD.MOV.U32 R34, RZ, RZ, -0x1 ;  /* 0xffffffffff227424 */ /* 0x000fd000078e00ff */
[----:B0-----:R-:W-:Y:S05]  /*52d0*/  @P0 BRA `(.L_x_31) ;  /* 0x0000008c00ac0947 */ /* 0x001fea0003800000 */
[----:B------:R-:W0:Y:S01]  /*52e0*/  LDC.64 R26, c[0x0][0x5c8] ;  /* 0x00017200ff1a7b82 */ /* 0x000e220000000a00 */
[----:B------:R-:W-:Y:S01]  /*52f0*/  USHF.R.S32.HI UR7, URZ, 0x1f, UR24 ;  /* 0x0000001f3f077899 */ /* 0x000fe20008011418 */
[--C-:B------:R-:W-:Y:S01]  /*5300*/  SHF.R.S32.HI R29, RZ, 0x1f, R28.reuse ;  /* 0x0000001fff1d7819 */ /* 0x100fe2000001141c */
[----:B------:R-:W-:Y:S01]  /*5310*/  ULDC.64 UR8, c[0x0][0x5d0] ;  /* 0x0001740000087ab9 */ /* 0x000fe20000000a00 */
[----:B------:R-:W-:Y:S01]  /*5320*/  BSSY B0, `(.L_x_31) ;  /* 0x00008e6000007945 */ /* 0x000fe20003800000 */
[----:B------:R-:W-:Y:S02]  /*5330*/  UIMAD UR6, UR7, UR8, URZ ;  /* 0x00000008070672a4 */ /* 0x000fe4000f8e023f */
[----:B------:R-:W-:Y:S02]  /*5340*/  IMAD.U32 R25, RZ, RZ, UR8 ;  /* 0x00000008ff197e24 */ /* 0x000fe4000f8e00ff */
[----:B------:R-:W-:Y:S02]  /*5350*/  UIMAD UR6, UR24, UR9, UR6 ;  /* 0x00000009180672a4 */ /* 0x000fe4000f8e0206 */
[----:B------:R-:W-:Y:S01]  /*5360*/  IMAD.WIDE.U32 R24, R25, UR24, R28 ;  /* 0x0000001819187c25 */ /* 0x000fe2000f8e001c */
[----:B------:R-:W-:-:S03]  /*5370*/  ULDC.64 UR8, c[0x0][0x5c0] ;  /* 0x0001700000087ab9 */ /* 0x000fc60000000a00 */
[----:B------:R-:W-:Y:S02]  /*5380*/  VIADD R25, R25, UR6 ;  /* 0x0000000619197c36 */ /* 0x000fe40008000000 */
[-C--:B0-----:R-:W-:Y:S02]  /*5390*/  IMAD R30, R33, R26.reuse, RZ ;  /* 0x0000001a211e7224 */ /* 0x081fe400078e02ff */
[----:B------:R-:W-:-:S04]  /*53a0*/  IMAD.WIDE.U32 R24, R39, R26, R24 ;  /* 0x0000001a27187225 */ /* 0x000fc800078e0018 */
[----:B------:R-:W-:-:S04]  /*53b0*/  IMAD R31, R39, R27, R30 ;  /* 0x0000001b271f7224 */ /* 0x000fc800078e021e */
[----:B------:R-:W-:Y:S01]  /*53c0*/  IMAD.IADD R30, R25, 0x1, R31 ;  /* 0x00000001191e7824 */ /* 0x000fe200078e021f */
[----:B------:R-:W-:Y:S02]  /*53d0*/  LEA R25, P0, R26, R24, 0x3 ;  /* 0x000000181a197211 */ /* 0x000fe400078018ff */
[----:B------:R-:W-:Y:S02]  /*53e0*/  IADD3 R24, P1, R24, UR8, RZ ;  /* 0x0000000818187c10 */ /* 0x000fe4000ff3e0ff */
[----:B------:R-:W-:Y:S02]  /*53f0*/  LEA.HI.X R27, R26, R30, R27, 0x3, P0 ;  /* 0x0000001e1a1b7211 */ /* 0x000fe400000f1c1b */
[----:B------:R-:W-:Y:S02]  /*5400*/  FSETP.NEU.AND P0, PT, RZ, UR23, PT ;  /* 0x00000017ff007c0b */ /* 0x000fe4000bf0d000 */
[----:B------:R-:W-:Y:S02]  /*5410*/  IADD3 R26, P2, R25, UR8, RZ ;  /* 0x00000008191a7c10 */ /* 0x000fe4000ff5e0ff */
[----:B------:R-:W-:-:S02]  /*5420*/  IADD3.X R25, R30, UR9, RZ, P1, !PT ;  /* 0x000000091e197c10 */ /* 0x000fc40008ffe4ff */
[----:B------:R-:W-:-:S07]  /*5430*/  IADD3.X R27, R27, UR9, RZ, P2, !PT ;  /* 0x000000091b1b7c10 */ /* 0x000fce00097fe4ff */
[----:B------:R-:W-:Y:S05]  /*5440*/  @!P0 BRA `(.L_x_32) ;  /* 0x0000006800d48947 */ /* 0x000fea0003800000 */
[----:B------:R-:W-:Y:S01]  /*5450*/  ULDC.64 UR8, c[0x0][0x5b8] ;  /* 0x00016e0000087ab9 */ /* 0x000fe20000000a00 */
[----:B------:R-:W-:Y:S01]  /*5460*/  ISETP.GE.AND P0, PT, R38, 0x1, PT ;  /* 0x000000012600780c */ /* 0x000fe20003f06270 */
[----:B------:R-:W-:Y:S02]  /*5470*/  UIMAD UR6, UR7, UR8, URZ ;  /* 0x00000008070672a4 */ /* 0x000fe4000f8e023f */
[----:B------:R-:W-:Y:S01]  /*5480*/  IMAD.U32 R31, RZ, RZ, UR8 ;  /* 0x00000008ff1f7e24 */ /* 0x000fe2000f8e00ff */
[----:B------:R-:W-:Y:S01]  /*5490*/  BSSY B1, `(.L_x_33) ;  /* 0x0000010000017945 */ /* 0x000fe20003800000 */
[----:B------:R-:W-:Y:S01]  /*54a0*/  ISETP.LT.OR P4, PT, R35, 0x1, !P0 ;  /* 0x000000012300780c */ /* 0x000fe20004781670 */
[----:B------:R-:W-:Y:S02]  /*54b0*/  UIMAD UR6, UR24, UR9, UR6 ;  /* 0x00000009180672a4 */ /* 0x000fe4000f8e0206 */
[----:B------:R-:W-:Y:S01]  /*54c0*/  IMAD.WIDE.U32 R28, R31, UR24, R28 ;  /* 0x000000181f1c7c25 */ /* 0x000fe2000f8e001c */
[----:B------:R-:W-:-:S03]  /*54d0*/  ULDC.64 UR8, c[0x0][0x5a8] ;  /* 0x00016a0000087ab9 */ /* 0x000fc60000000a00 */
[----:B------:R-:W-:Y:S02]  /*54e0*/  IMAD.MOV.U32 R30, RZ, RZ, R28 ;  /* 0x000000ffff1e7224 */ /* 0x000fe400078e001c */
[----:B------:R-:W-:Y:S01]  /*54f0*/  VIADD R31, R29, UR6 ;  /* 0x000000061d1f7c36 */ /* 0x000fe20008000000 */
[----:B------:R-:W-:Y:S02]  /*5500*/  ULDC.64 UR6, c[0x0][0x5b0] ;  /* 0x00016c0000067ab9 */ /* 0x000fe40000000a00 */
[----:B------:R-:W-:Y:S02]  /*5510*/  IMAD R36, R33, UR6, RZ ;  /* 0x0000000621247c24 */ /* 0x000fe4000f8e02ff */
[----:B------:R-:W-:-:S04]  /*5520*/  IMAD.WIDE.U32 R28, R39, UR6, R30 ;  /* 0x00000006271c7c25 */ /* 0x000fc8000f8e001e */
[--C-:B------:R-:W-:Y:S01]  /*5530*/  IMAD R37, R39, UR7, R36.reuse ;  /* 0x0000000727257c24 */ /* 0x100fe2000f8e0224 */
[----:B------:R-:W-:Y:S02]  /*5540*/  IADD3 R28, P1, R28, UR8, RZ ;  /* 0x000000081c1c7c10 */ /* 0x000fe4000ff3e0ff */
[----:B------:R-:W-:Y:S02]  /*5550*/  PRMT R36, RZ, 0x7610, R36 ;  /* 0x00007610ff247816 */ /* 0x000fe40000000024 */
[----:B------:R-:W-:Y:S01]  /*5560*/  IADD3.X R29, R29, UR9, R37, P1, !PT ;  /* 0x000000091d1d7c10 */ /* 0x000fe20008ffe425 */
[----:B------:R-:W-:Y:S08]  /*5570*/  @P4 BRA `(.L_x_34) ;  /* 0x0000000000044947 */ /* 0x000ff00003800000 */
[----:B------:R0:W5:Y:S02]  /*5580*/  LDG.E.U8 R36, desc[UR20][R28.64] ;  /* 0x000000141c247981 */ /* 0x000164000c1e1100 */
.L_x_34:
[----:B------:R-:W-:Y:S05]  /*5590*/  BSYNC B1 ;  /* 0x0000000000017941 */ /* 0x000fea0003800000 */
.L_x_33:
[----:B-----5:R-:W-:Y:S01]  /*55a0*/  LOP3.LUT R36, R36, 0xff, RZ, 0xc0, !PT ;  /* 0x000000ff24247812 */ /* 0x020fe200078ec0ff */
[----:B------:R-:W-:Y:S01]  /*55b0*/  BSSY B1, `(.L_x_35) ;  /* 0x000000b000017945 */ /* 0x000fe20003800000 */
[----:B------:R-:W-:Y:S02]  /*55c0*/  ISETP.LT.OR P2, PT, R35, 0x2, !P0 ;  /* 0x000000022300780c */ /* 0x000fe40004741670 */
[----:B------:R-:W-:-:S05]  /*55d0*/  F2FP.F16.E5M2.UNPACK_B R36, R36 ;  /* 0x00000024ff24723e */ /* 0x000fca00020004ff */
[----:B------:R-:W-:-:S05]  /*55e0*/  HADD2.F32 R36, -RZ, R36.H0_H0 ;  /* 0x20000024ff247230 */ /* 0x000fca0000004100 */
[----:B------:R-:W-:Y:S01]  /*55f0*/  FMUL R37, R36, UR23 ;  /* 0x0000001724257c20 */ /* 0x000fe20008400000 */
[----:B------:R-:W-:-:S03]  /*5600*/  PRMT R36, RZ, 0x7610, R36 ;  /* 0x00007610ff247816 */ /* 0x000fc60000000024 */
[----:B------:R-:W-:-:S05]  /*5610*/  FFMA R37, R228, UR22, R37 ;  /* 0x00000016e4257c23 */ /* 0x000fca0008000025 */
[----:B------:R-:W-:-:S05]  /*5620*/  F2FP.SATFINITE.E5M2.F32.PACK_AB_MERGE_C R37, RZ, R37, RZ ;  /* 0x00000025ff25723e */ /* 0x000fca00048060ff */
[----:B------:R1:W-:Y:S01]  /*5630*/  @!P4 STG.E.U8 desc[UR20][R24.64], R37 ;  /* 0x000000251800c986 */ /* 0x0003e2000c101114 */
[----:B------:R-:W-:Y:S05]  /*5640*/  @P2 BRA `(.L_x_36) ;  /* 0x0000000000042947 */ /* 0x000fea0003800000 */
[----:B------:R2:W5:Y:S02]  /*5650*/  LDG.E.U8 R36, desc[UR20][R28.64+0x1] ;  /* 0x000001141c247981 */ /* 0x000564000c1e1100 */
.L_x_36:
[----:B------:R-:W-:Y:S05]  /*5660*/  BSYNC B1 ;  /* 0x0000000000017941 */ /* 0x000fea0003800000 */
.L_x_35:
[----:B-----5:R-:W-:Y:S01]  /*5670*/  LOP3.LUT R36, R36, 0xff, RZ, 0xc0, !PT ;  /* 0x000000ff24247812 */ /* 0x020fe200078ec0ff */
[----:B------:R-:W-:Y:S01]  /*5680*/  BSSY B1, `(.L_x_37) ;  /* 0x0000013000017945 */ /* 0x000fe20003800000 */
[----:B-1----:R-:W-:Y:S02]  /*5690*/  IADD3 R37, P1, R39, 0x8, RZ ;  /* 0x0000000827257810 */ /* 0x002fe40007f3e0ff */
[----:B------:R-:W-:-:S03]  /*56a0*/  F2FP.F16.E5M2.UNPACK_B R36, R36 ;  /* 0x00000024ff24723e */ /* 0x000fc600020004ff */
[----:B------:R-:W-:Y:S01]  /*56b0*/  IMAD.X R32, RZ, RZ, R33, P1 ;  /* 0x000000ffff207224 */ /* 0x000fe200008e0621 */
[----:B------:R-:W-:Y:S01]  /*56c0*/  ISETP.GE.AND P1, PT, R38, 0x9, PT ;  /* 0x000000092600780c */ /* 0x000fe20003f26270 */
[----:B------:R-:W-:Y:S02]  /*56d0*/  HADD2.F32 R36, -RZ, R36.H0_H0 ;  /* 0x20000024ff247230 */ /* 0x000fe40000004100 */
[----:B------:R-:W-:Y:S01]  /*56e0*/  IMAD R32, R32, UR6, RZ ;  /* 0x0000000620207c24 */ /* 0x000fe2000f8e02ff */
[----:B------:R-:W-:Y:S01]  /*56f0*/  ISETP.LT.OR P5, PT, R35, 0x1, !P1 ;  /* 0x000000012300780c */ /* 0x000fe20004fa1670 */
[----:B------:R-:W-:-:S04]  /*5700*/  IMAD.WIDE.U32 R30, R37, UR6, R30 ;  /* 0x00000006251e7c25 */ /* 0x000fc8000f8e001e */
[----:B------:R-:W-:Y:S01]  /*5710*/  FMUL R36, R36, UR23 ;  /* 0x0000001724247c20 */ /* 0x000fe20008400000 */
[----:B------:R-:W-:-:S03]  /*5720*/  IMAD R37, R37, UR7, R32 ;  /* 0x0000000725257c24 */ /* 0x000fc6000f8e0220 */
[----:B------:R-:W-:Y:S01]  /*5730*/  FFMA R36, R227, UR22, R36 ;  /* 0x00000016e3247c23 */ /* 0x000fe20008000024 */
[----:B------:R-:W-:Y:S02]  /*5740*/  IADD3 R30, P4, R30, UR8, RZ ;  /* 0x000000081e1e7c10 */ /* 0x000fe4000ff9e0ff */
[----:B------:R-:W-:Y:S02]  /*5750*/  PRMT R32, RZ, 0x7610, R32 ;  /* 0x00007610ff207816 */ /* 0x000fe40000000020 */
[----:B------:R-:W-:Y:S02]  /*5760*/  F2FP.SATFINITE.E5M2.F32.PACK_AB_MERGE_C R33, RZ, R36, RZ ;  /* 0x00000024ff21723e */ /* 0x000fe400048060ff */
[----:B------:R-:W-:-:S03]  /*5770*/  IADD3.X R31, R31, UR9, R37, P4, !PT ;  /* 0x000000091f1f7c10 */ /* 0x000fc6000a7fe425 */
[----:B------:R1:W-:Y:S01]  /*5780*/  @!P2 STG.E.U8 desc[UR20][R24.64+0x1], R33 ;  /* 0x000001211800a986 */ /* 0x0003e2000c101114 */
[----:B------:R-:W-:Y:S05]  /*5790*/  @P5 BRA `(.L_x_38) ;  /* 0x0000000000045947 */ /* 0x000fea0003800000 */
[----:B------:R3:W5:Y:S02]  /*57a0*/  LDG.E.U8 R32, desc[UR20][R30.64] ;  /* 0x000000141e207981 */ /* 0x000764000c1e1100 */
.L_x_38:
[----:B------:R-:W-:Y:S05]  /*57b0*/  BSYNC B1 ;  /* 0x0000000000017941 */ /* 0x000fea0003800000 */
.L_x_37:
[----:B-----5:R-:W-:Y:S01]  /*57c0*/  LOP3.LUT R32, R32, 0xff, RZ, 0xc0, !PT ;  /* 0x000000ff20207812 */ /* 0x020fe200078ec0ff */
[----:B------:R-:W-:Y:S01]  /*57d0*/  BSSY B1, `(.L_x_39) ;  /* 0x000000b000017945 */ /* 0x000fe20003800000 */
[----:B------:R-:W-:Y:S02]  /*57e0*/  ISETP.LT.OR P2, PT, R35, 0x2, !P1 ;  /* 0x000000022300780c */ /* 0x000fe40004f41670 */
[----:B------:R-:W-:-:S05]  /*57f0*/  F2FP.F16.E5M2.UNPACK_B R32, R32 ;  /* 0x00000020ff20723e */ /* 0x000fca00020004ff */
[----:B------:R-:W-:-:S05]  /*5800*/  HADD2.F32 R32, -RZ, R32.H0_H0 ;  /* 0x20000020ff207230 */ /* 0x000fca0000004100 */
[----:B-1----:R-:W-:Y:S01]  /*5810*/  FMUL R33, R32, UR23 ;  /* 0x0000001720217c20 */ /* 0x002fe20008400000 */
[----:B------:R-:W-:-:S03]  /*5820*/  PRMT R32, RZ, 0x7610, R32 ;  /* 0x00007610ff207816 */ /* 0x000fc60000000020 */
[----:B------:R-:W-:-:S05]  /*5830*/  FFMA R33, R226, UR22, R33 ;  /* 0x00000016e2217c23 */ /* 0x000fca0008000021 */
[----:B------:R-:W-:-:S05]  /*5840*/  F2FP.SATFINITE.E5M2.F32.PACK_AB_MERGE_C R33, RZ, R33, RZ ;  /* 0x00000021ff21723e */ /* 0x000fca00048060ff */
[----:B------:R1:W-:Y:S01]  /*5850*/  @!P5 STG.E.U8 desc[UR20][R26.64], R33 ;  /* 0x000000211a00d986 */ /* 0x0003e2000c101114 */
[----:B------:R-:W-:Y:S05]  /*5860*/  @P2 BRA `(.L_x_40) ;  /* 0x0000000000042947 */ /* 0x000fea0003800000 */
[----:B------:R4:W5:Y:S02]  /*5870*/  LDG.E.U8 R32, desc[UR20][R30.64+0x1] ;  /* 0x000001141e207981 */ /* 0x000964000c1e1100 */
.L_x_40:
[----:B------:R-:W-:Y:S05]  /*5880*/  BSYNC B1 ;  /* 0x0000000000017941 */ /* 0x000fea0003800000 */
.L_x_39:
[----:B-----5:R-:W-:Y:S01]  /*5890*/  LOP3.LUT R32, R32, 0xff, RZ, 0xc0, !PT ;  /* 0x000000ff20207812 */ /* 0x020fe200078ec0ff */
[----:B------:R-:W-:Y:S01]  /*58a0*/  BSSY B1, `(.L_x_41) ;  /* 0x000000b000017945 */ /* 0x000fe20003800000 */
[----:B------:R-:W-:Y:S02]  /*58b0*/  ISETP.LT.OR P4, PT, R35, 0x9, !P0 ;  /* 0x000000092300780c */ /* 0x000fe40004781670 */
[----:B------:R-:W-:-:S05]  /*58c0*/  F2FP.F16.E5M2.UNPACK_B R32, R32 ;  /* 0x00000020ff20723e */ /* 0x000fca00020004ff */
[----:B------:R-:W-:-:S05]  /*58d0*/  HADD2.F32 R32, -RZ, R32.H0_H0 ;  /* 0x20000020ff207230 */ /* 0x000fca0000004100 */
[----:B------:R-:W-:-:S04]  /*58e0*/  FMUL R32, R32, UR23 ;  /* 0x0000001720207c20 */ /* 0x000fc80008400000 */
[----:B------:R-:W-:-:S05]  /*58f0*/  FFMA R32, R225, UR22, R32 ;  /* 0x00000016e1207c23 */ /* 0x000fca0008000020 */
[----:B-1----:R-:W-:Y:S02]  /*5900*/  F2FP.SATFINITE.E5M2.F32.PACK_AB_MERGE_C R33, RZ, R32, RZ ;  /* 0x00000020ff21723e */ /* 0x002fe400048060ff */
[----:B------:R-:W-:-:S03]  /*5910*/  PRMT R32, RZ, 0x7610, R32 ;  /* 0x00007610ff207816 */ /* 0x000fc60000000020 */
[----:B------:R1:W-:Y:S01]  /*5920*/  @!P2 STG.E.U8 desc[UR20][R26.64+0x1], R33 ;  /* 0x000001211a00a986 */ /* 0x0003e2000c101114 */
[----:B------:R-:W-:Y:S05]  /*5930*/  @P4 BRA `(.L_x_42) ;  /* 0x0000000000044947 */ /* 0x000fea0003800000 */
[----:B------:R0:W5:Y:S02]  /*5940*/  LDG.E.U8 R32, desc[UR20][R28.64+0x8] ;  /* 0x000008141c207981 */ /* 0x000164000c1e1100 */
.L_x_42:
[----:B------:R-:W-:Y:S05]  /*5950*/  BSYNC B1 ;  /* 0x0000000000017941 */ /* 0x000fea0003800000 */
.L_x_41:
        /* <DEDUP_REMOVED lines=12> */
.L_x_44:
[----:B------:R-:W-:Y:S05]  /*5a20*/  BSYNC B1 ;  /* 0x0000000000017941 */ /* 0x000fea0003800000 */
.L_x_43:
        /* <DEDUP_REMOVED lines=12> */
.L_x_46:
[----:B------:R-:W-:Y:S05]  /*5af0*/  BSYNC B1 ;  /* 0x0000000000017941 */ /* 0x000fea0003800000 */
.L_x_45:
        /* <DEDUP_REMOVED lines=12> */
.L_x_48:
[----:B------:R-:W-:Y:S05]  /*5bc0*/  BSYNC B1 ;  /* 0x0000000000017941 */ /* 0x000fea0003800000 */
.L_x_47:
        /* <DEDUP_REMOVED lines=12> */
.L_x_50:
[----:B------:R-:W-:Y:S05]  /*5c90*/  BSYNC B1 ;  /* 0x0000000000017941 */ /* 0x000fea0003800000 */
.L_x_49:
        /* <DEDUP_REMOVED lines=12> */
.L_x_52:
[----:B------:R-:W-:Y:S05]  /*5d60*/  BSYNC B1 ;  /* 0x0000000000017941 */ /* 0x000fea0003800000 */
.L_x_51:
        /* <DEDUP_REMOVED lines=12> */
.L_x_54:
[----:B------:R-:W-:Y:S05]  /*5e30*/  BSYNC B1 ;  /* 0x0000000000017941 */ /* 0x000fea0003800000 */
.L_x_53:
        /* <DEDUP_REMOVED lines=12> */
.L_x_56:
[----:B------:R-:W-:Y:S05]  /*5f00*/  BSYNC B1 ;  /* 0x0000000000017941 */ /* 0x000fea0003800000 */
.L_x_55:
        /* <DEDUP_REMOVED lines=12> */
.L_x_58:
[----:B------:R-:W-:Y:S05]  /*5fd0*/  BSYNC B1 ;  /* 0x0000000000017941 */ /* 0x000fea0003800000 */
.L_x_57:
        /* <DEDUP_REMOVED lines=12> */
.L_x_60:
[----:B------:R-:W-:Y:S05]  /*60a0*/  BSYNC B1 ;  /* 0x0000000000017941 */ /* 0x000fea0003800000 */
.L_x_59:
        /* <DEDUP_REMOVED lines=12> */
.L_x_62:
[----:B------:R-:W-:Y:S05]  /*6170*/  BSYNC B1 ;  /* 0x0000000000017941 */ /* 0x000fea0003800000 */
.L_x_61:
        /* <DEDUP_REMOVED lines=12> */
.L_x_64:
[----:B------:R-:W-:Y:S05]  /*6240*/  BSYNC B1 ;  /* 0x0000000000017941 */ /* 0x000fea0003800000 */
.L_x_63:
        /* <DEDUP_REMOVED lines=12> */
.L_x_66:
[----:B------:R-:W-:Y:S05]  /*6310*/  BSYNC B1 ;  /* 0x0000000000017941 */ /* 0x000fea0003800000 */
.L_x_65:
        /* <DEDUP_REMOVED lines=12> */
.L_x_68:
[----:B------:R-:W-:Y:S05]  /*63e0*/  BSYNC B1 ;  /* 0x0000000000017941 */ /* 0x000fea0003800000 */
.L_x_67:
        /* <DEDUP_REMOVED lines=12> */
.L_x_70:
[----:B------:R-:W-:Y:S05]  /*64b0*/  BSYNC B1 ;  /* 0x0000000000017941 */ /* 0x000fea0003800000 */
.L_x_69:
        /* <DEDUP_REMOVED lines=12> */
.L_x_72:
[----:B------:R-:W-:Y:S05]  /*6580*/  BSYNC B1 ;  /* 0x0000000000017941 */ /* 0x000fea0003800000 */
.L_x_71:
        /* <DEDUP_REMOVED lines=12> */
.L_x_74:
[----:B------:R-:W-:Y:S05]  /*6650*/  BSYNC B1 ;  /* 0x0000000000017941 */ /* 0x000fea0003800000 */
.L_x_73:
        /* <DEDUP_REMOVED lines=12> */
.L_x_76:
[----:B------:R-:W-:Y:S05]  /*6720*/  BSYNC B1 ;  /* 0x0000000000017941 */ /* 0x000fea0003800000 */
.L_x_75:
        /* <DEDUP_REMOVED lines=12> */
.L_x_78:
[----:B------:R-:W-:Y:S05]  /*67f0*/  BSYNC B1 ;  /* 0x0000000000017941 */ /* 0x000fea0003800000 */
.L_x_77:
        /* <DEDUP_REMOVED lines=12> */
.L_x_80:
[----:B------:R-:W-:Y:S05]  /*68c0*/  BSYNC B1 ;  /* 0x0000000000017941 */ /* 0x000fea0003800000 */
.L_x_79:
        /* <DEDUP_REMOVED lines=12> */
.L_x_82:
[----:B------:R-:W-:Y:S05]  /*6990*/  BSYNC B1 ;  /* 0x0000000000017941 */ /* 0x000fea0003800000 */
.L_x_81:
        /* <DEDUP_REMOVED lines=12> */
.L_x_84:
[----:B------:R-:W-:Y:S05]  /*6a60*/  BSYNC B1 ;  /* 0x0000000000017941 */ /* 0x000fea0003800000 */
.L_x_83:
        /* <DEDUP_REMOVED lines=12> */
.L_x_86:
[----:B------:R-:W-:Y:S05]  /*6b30*/  BSYNC B1 ;  /* 0x0000000000017941 */ /* 0x000fea0003800000 */
.L_x_85:
        /* <DEDUP_REMOVED lines=12> */
.L_x_88:
[----:B------:R-:W-:Y:S05]  /*6c00*/  BSYNC B1 ;  /* 0x0000000000017941 */ /* 0x000fea0003800000 */
.L_x_87:
        /* <DEDUP_REMOVED lines=12> */
.L_x_90:
[----:B------:R-:W-:Y:S05]  /*6cd0*/  BSYNC B1 ;  /* 0x0000000000017941 */ /* 0x000fea0003800000 */
.L_x_89:
        /* <DEDUP_REMOVED lines=12> */
.L_x_92:
[----:B------:R-:W-:Y:S05]  /*6da0*/  BSYNC B1 ;  /* 0x0000000000017941 */ /* 0x000fea0003800000 */
.L_x_91:
        /* <DEDUP_REMOVED lines=12> */
.L_x_94:
[----:B------:R-:W-:Y:S05]  /*6e70*/  BSYNC B1 ;  /* 0x0000000000017941 */ /* 0x000fea0003800000 */
.L_x_93:
        /* <DEDUP_REMOVED lines=12> */
.L_x_96:
[----:B------:R-:W-:Y:S05]  /*6f40*/  BSYNC B1 ;  /* 0x0000000000017941 */ /* 0x000fea0003800000 */
.L_x_95:
        /* <DEDUP_REMOVED lines=12> */
.L_x_98:
[----:B------:R-:W-:Y:S05]  /*7010*/  BSYNC B1 ;  /* 0x0000000000017941 */ /* 0x000fea0003800000 */
.L_x_97:
        /* <DEDUP_REMOVED lines=12> */
.L_x_100:
[----:B------:R-:W-:Y:S05]  /*70e0*/  BSYNC B1 ;  /* 0x0000000000017941 */ /* 0x000fea0003800000 */
.L_x_99:
        /* <DEDUP_REMOVED lines=12> */
.L_x_102:
[----:B------:R-:W-:Y:S05]  /*71b0*/  BSYNC B1 ;  /* 0x0000000000017941 */ /* 0x000fea0003800000 */
.L_x_101:
        /* <DEDUP_REMOVED lines=12> */
.L_x_104:
[----:B------:R-:W-:Y:S05]  /*7280*/  BSYNC B1 ;  /* 0x0000000000017941 */ /* 0x000fea0003800000 */
.L_x_103:
        /* <DEDUP_REMOVED lines=12> */
.L_x_106:
[----:B------:R-:W-:Y:S05]  /*7350*/  BSYNC B1 ;  /* 0x0000000000017941 */ /* 0x000fea0003800000 */
.L_x_105:
        /* <DEDUP_REMOVED lines=12> */
.L_x_108:
[----:B------:R-:W-:Y:S05]  /*7420*/  BSYNC B1 ;  /* 0x0000000000017941 */ /* 0x000fea0003800000 */
.L_x_107:
        /* <DEDUP_REMOVED lines=12> */
.L_x_110:
[----:B------:R-:W-:Y:S05]  /*74f0*/  BSYNC B1 ;  /* 0x0000000000017941 */ /* 0x000fea0003800000 */
.L_x_109:
        /* <DEDUP_REMOVED lines=12> */
.L_x_112:
[----:B------:R-:W-:Y:S05]  /*75c0*/  BSYNC B1 ;  /* 0x0000000000017941 */ /* 0x000fea0003800000 */
.L_x_111:
        /* <DEDUP_REMOVED lines=12> */
.L_x_114:
[----:B------:R-:W-:Y:S05]  /*7690*/  BSYNC B1 ;  /* 0x0000000000017941 */ /* 0x000fea0003800000 */
.L_x_113:
        /* <DEDUP_REMOVED lines=12> */
.L_x_116:
[----:B------:R-:W-:Y:S05]  /*7760*/  BSYNC B1 ;  /* 0x0000000000017941 */ /* 0x000fea0003800000 */
.L_x_115:
        /* <DEDUP_REMOVED lines=12> */
.L_x_118:
[----:B------:R-:W-:Y:S05]  /*7830*/  BSYNC B1 ;  /* 0x0000000000017941 */ /* 0x000fea0003800000 */
.L_x_117:
        /* <DEDUP_REMOVED lines=12> */
.L_x_120:
[----:B------:R-:W-:Y:S05]  /*7900*/  BSYNC B1 ;  /* 0x0000000000017941 */ /* 0x000fea0003800000 */
.L_x_119:
        /* <DEDUP_REMOVED lines=12> */
.L_x_122:
[----:B------:R-:W-:Y:S05]  /*79d0*/  BSYNC B1 ;  /* 0x0000000000017941 */ /* 0x000fea0003800000 */
.L_x_121:
        /* <DEDUP_REMOVED lines=12> */
.L_x_124:
[----:B------:R-:W-:Y:S05]  /*7aa0*/  BSYNC B1 ;  /* 0x0000000000017941 */ /* 0x000fea0003800000 */
.L_x_123:
        /* <DEDUP_REMOVED lines=12> */
.L_x_126:
[----:B------:R-:W-:Y:S05]  /*7b70*/  BSYNC B1 ;  /* 0x0000000000017941 */ /* 0x000fea0003800000 */
.L_x_125:
        /* <DEDUP_REMOVED lines=12> */
.L_x_128:
[----:B------:R-:W-:Y:S05]  /*7c40*/  BSYNC B1 ;  /* 0x0000000000017941 */ /* 0x000fea0003800000 */
.L_x_127:
        /* <DEDUP_REMOVED lines=12> */
.L_x_130:
[----:B------:R-:W-:Y:S05]  /*7d10*/  BSYNC B1 ;  /* 0x0000000000017941 */ /* 0x000fea0003800000 */
.L_x_129:
        /* <DEDUP_REMOVED lines=12> */
.L_x_132:
[----:B------:R-:W-:Y:S05]  /*7de0*/  BSYNC B1 ;  /* 0x0000000000017941 */ /* 0x000fea0003800000 */
.L_x_131:
        /* <DEDUP_REMOVED lines=12> */
.L_x_134:
[----:B------:R-:W-:Y:S05]  /*7eb0*/  BSYNC B1 ;  /* 0x0000000000017941 */ /* 0x000fea0003800000 */
.L_x_133:
        /* <DEDUP_REMOVED lines=12> */
.L_x_136:
[----:B------:R-:W-:Y:S05]  /*7f80*/  BSYNC B1 ;  /* 0x0000000000017941 */ /* 0x000fea0003800000 */
.L_x_135:
        /* <DEDUP_REMOVED lines=12> */
.L_x_138:
[----:B------:R-:W-:Y:S05]  /*8050*/  BSYNC B1 ;  /* 0x0000000000017941 */ /* 0x000fea0003800000 */
.L_x_137:
        /* <DEDUP_REMOVED lines=12> */
.L_x_140:
[----:B------:R-:W-:Y:S05]  /*8120*/  BSYNC B1 ;  /* 0x0000000000017941 */ /* 0x000fea0003800000 */
.L_x_139:
        /* <DEDUP_REMOVED lines=12> */
.L_x_142:
[----:B------:R-:W-:Y:S05]  /*81f0*/  BSYNC B1 ;  /* 0x0000000000017941 */ /* 0x000fea0003800000 */
.L_x_141:
        /* <DEDUP_REMOVED lines=12> */
.L_x_144:
[----:B------:R-:W-:Y:S05]  /*82c0*/  BSYNC B1 ;  /* 0x0000000000017941 */ /* 0x000fea0003800000 */
.L_x_143:
        /* <DEDUP_REMOVED lines=12> */
.L_x_146:
[----:B------:R-:W-:Y:S05]  /*8390*/  BSYNC B1 ;  /* 0x0000000000017941 */ /* 0x000fea0003800000 */
.L_x_145:
        /* <DEDUP_REMOVED lines=12> */
.L_x_148:
[----:B------:R-:W-:Y:S05]  /*8460*/  BSYNC B1 ;  /* 0x0000000000017941 */ /* 0x000fea0003800000 */
.L_x_147:
        /* <DEDUP_REMOVED lines=12> */
.L_x_150:
[----:B------:R-:W-:Y:S05]  /*8530*/  BSYNC B1 ;  /* 0x0000000000017941 */ /* 0x000fea0003800000 */
.L_x_149:
        /* <DEDUP_REMOVED lines=12> */
.L_x_152:
[----:B------:R-:W-:Y:S05]  /*8600*/  BSYNC B1 ;  /* 0x0000000000017941 */ /* 0x000fea0003800000 */
.L_x_151:
        /* <DEDUP_REMOVED lines=12> */
.L_x_154:
[----:B------:R-:W-:Y:S05]  /*86d0*/  BSYNC B1 ;  /* 0x0000000000017941 */ /* 0x000fea0003800000 */
.L_x_153:
        /* <DEDUP_REMOVED lines=12> */
.L_x_156:
[----:B------:R-:W-:Y:S05]  /*87a0*/  BSYNC B1 ;  /* 0x0000000000017941 */ /* 0x000fea0003800000 */
.L_x_155:
        /* <DEDUP_REMOVED lines=12> */
.L_x_158:
[----:B------:R-:W-:Y:S05]  /*8870*/  BSYNC B1 ;  /* 0x0000000000017941 */ /* 0x000fea0003800000 */
.L_x_157:
        /* <DEDUP_REMOVED lines=12> */
.L_x_160:
[----:B------:R-:W-:Y:S05]  /*8940*/  BSYNC B1 ;  /* 0x0000000000017941 */ /* 0x000fea0003800000 */
.L_x_159:
        /* <DEDUP_REMOVED lines=12> */
.L_x_162:
[----:B------:R-:W-:Y:S05]  /*8a10*/  BSYNC B1 ;  /* 0x0000000000017941 */ /* 0x000fea0003800000 */
.L_x_161:
        /* <DEDUP_REMOVED lines=12> */
.L_x_164:
[----:B------:R-:W-:Y:S05]  /*8ae0*/  BSYNC B1 ;  /* 0x0000000000017941 */ /* 0x000fea0003800000 */
.L_x_163:
        /* <DEDUP_REMOVED lines=12> */
.L_x_166:
[----:B------:R-:W-:Y:S05]  /*8bb0*/  BSYNC B1 ;  /* 0x0000000000017941 */ /* 0x000fea0003800000 */
.L_x_165:
        /* <DEDUP_REMOVED lines=12> */
.L_x_168:
[----:B------:R-:W-:Y:S05]  /*8c80*/  BSYNC B1 ;  /* 0x0000000000017941 */ /* 0x000fea0003800000 */
.L_x_167:
        /* <DEDUP_REMOVED lines=12> */
.L_x_170:
[----:B------:R-:W-:Y:S05]  /*8d50*/  BSYNC B1 ;  /* 0x0000000000017941 */ /* 0x000fea0003800000 */
.L_x_169:
        /* <DEDUP_REMOVED lines=12> */
.L_x_172:
[----:B------:R-:W-:Y:S05]  /*8e20*/  BSYNC B1 ;  /* 0x0000000000017941 */ /* 0x000fea0003800000 */
.L_x_171:
        /* <DEDUP_REMOVED lines=12> */
.L_x_174:
[----:B------:R-:W-:Y:S05]  /*8ef0*/  BSYNC B1 ;  /* 0x0000000000017941 */ /* 0x000fea0003800000 */
.L_x_173:
        /* <DEDUP_REMOVED lines=12> */
.L_x_176:
[----:B------:R-:W-:Y:S05]  /*8fc0*/  BSYNC B1 ;  /* 0x0000000000017941 */ /* 0x000fea0003800000 */
.L_x_175:
        /* <DEDUP_REMOVED lines=12> */
.L_x_178:
[----:B------:R-:W-:Y:S05]  /*9090*/  BSYNC B1 ;  /* 0x0000000000017941 */ /* 0x000fea0003800000 */
.L_x_177:
        /* <DEDUP_REMOVED lines=12> */
.L_x_180:
[----:B------:R-:W-:Y:S05]  /*9160*/  BSYNC B1 ;  /* 0x0000000000017941 */ /* 0x000fea0003800000 */
.L_x_179:
        /* <DEDUP_REMOVED lines=12> */
.L_x_182:
[----:B------:R-:W-:Y:S05]  /*9230*/  BSYNC B1 ;  /* 0x0000000000017941 */ /* 0x000fea0003800000 */
.L_x_181:
        /* <DEDUP_REMOVED lines=12> */
.L_x_184:
[----:B------:R-:W-:Y:S05]  /*9300*/  BSYNC B1 ;  /* 0x0000000000017941 */ /* 0x000fea0003800000 */
.L_x_183:
        /* <DEDUP_REMOVED lines=12> */
.L_x_186:
[----:B------:R-:W-:Y:S05]  /*93d0*/  BSYNC B1 ;  /* 0x0000000000017941 */ /* 0x000fea0003800000 */
.L_x_185:
        /* <DEDUP_REMOVED lines=12> */
.L_x_188:
[----:B------:R-:W-:Y:S05]  /*94a0*/  BSYNC B1 ;  /* 0x0000000000017941 */ /* 0x000fea0003800000 */
.L_x_187:
[----:B-----5:R-:W-:Y:S01]  /*94b0*/  LOP3.LUT R32, R32, 0xff, RZ, 0xc0, !PT ;  /* 0x000000ff20207812 */ /* 0x020fe200078ec0ff */
[----:B------:R-:W-:Y:S01]  /*94c0*/  BSSY B1, `(.L_x_189) ;  /* 0x000000b000017945 */ /* 0x000fe20003800000 */
[----:B------:R-:W-:Y:S02]  /*94d0*/  ISETP.LT.OR P4, PT, R35, 0x99, !P1 ;  /* 0x000000992300780c */ /* 0x000fe40004f81670 */
[----:B------:R-:W-:-:S05]  /*94e0*/  F2FP.F16.E5M2.UNPACK_B R32, R32 ;  /* 0x00000020ff20723e */ /* 0x000fca00020004ff */
[----:B------:R-:W-:-:S05]  /*94f0*/  HADD2.F32 R32, -RZ, R32.H0_H0 ;  /* 0x20000020ff207230 */ /* 0x000fca0000004100 */
[----:B------:R-:W-:-:S04]  /*9500*/  FMUL R32, R32, UR23 ;  /* 0x0000001720207c20 */ /* 0x000fc80008400000 */
[----:B------:R-:W-:Y:S01]  /*9510*/  FFMA R32, R23, UR22, R32 ;  /* 0x0000001617207c23 */ /* 0x000fe20008000020 */
[----:B------:R-:W-:-:S04]  /*9520*/  PRMT R23, RZ, 0x7610, R23 ;  /* 0x00007610ff177816 */ /* 0x000fc80000000017 */
[----:B-1----:R-:W-:-:S05]  /*9530*/  F2FP.SATFINITE.E5M2.F32.PACK_AB_MERGE_C R33, RZ, R32, RZ ;  /* 0x00000020ff21723e */ /* 0x002fca00048060ff */
[----:B------:R1:W-:Y:S01]  /*9540*/  @!P2 STG.E.U8 desc[UR20][R24.64+0x99], R33 ;  /* 0x000099211800a986 */ /* 0x0003e2000c101114 */
[----:B------:R-:W-:Y:S05]  /*9550*/  @P4 BRA `(.L_x_190) ;  /* 0x0000000000044947 */ /* 0x000fea0003800000 */
[----:B------:R0:W5:Y:S02]  /*9560*/  LDG.E.U8 R23, desc[UR20][R30.64+0x98] ;  /* 0x000098141e177981 */ /* 0x000164000c1e1100 */
.L_x_190:
[----:B------:R-:W-:Y:S05]  /*9570*/  BSYNC B1 ;  /* 0x0000000000017941 */ /* 0x000fea0003800000 */
.L_x_189:
        /* <DEDUP_REMOVED lines=8> */
[----:B------:R-:W-:-:S05]  /*9600*/  F2FP.SATFINITE.E5M2.F32.PACK_AB_MERGE_C R23, RZ, R23, RZ ;  /* 0x00000017ff17723e */ /* 0x000fca00048060ff */
[----:B------:R0:W-:Y:S01]  /*9610*/  @!P4 STG.E.U8 desc[UR20][R26.64+0x98], R23 ;  /* 0x000098171a00c986 */ /* 0x0001e2000c101114 */
[----:B------:R-:W-:Y:S05]  /*9620*/  @P2 BRA `(.L_x_192) ;  /* 0x0000000000042947 */ /* 0x000fea0003800000 */
[----:B------:R0:W5:Y:S02]  /*9630*/  LDG.E.U8 R22, desc[UR20][R30.64+0x99] ;  /* 0x000099141e167981 */ /* 0x000164000c1e1100 */
.L_x_192:
[----:B------:R-:W-:Y:S05]  /*9640*/  BSYNC B1 ;  /* 0x0000000000017941 */ /* 0x000fea0003800000 */
.L_x_191:
        /* <DEDUP_REMOVED lines=8> */
[----:B0-----:R-:W-:-:S05]  /*96d0*/  F2FP.SATFINITE.E5M2.F32.PACK_AB_MERGE_C R23, RZ, R22, RZ ;  /* 0x00000016ff17723e */ /* 0x001fca00048060ff */
[----:B------:R0:W-:Y:S01]  /*96e0*/  @!P2 STG.E.U8 desc[UR20][R26.64+0x99], R23 ;  /* 0x000099171a00a986 */ /* 0x0001e2000c101114 */
[----:B------:R-:W-:Y:S05]  /*96f0*/  @P4 BRA `(.L_x_194) ;  /* 0x0000000000044947 */ /* 0x000fea0003800000 */
[----:B------:R0:W5:Y:S02]  /*9700*/  LDG.E.U8 R21, desc[UR20][R28.64+0xa0] ;  /* 0x0000a0141c157981 */ /* 0x000164000c1e1100 */
.L_x_194:
[----:B------:R-:W-:Y:S05]  /*9710*/  BSYNC B1 ;  /* 0x0000000000017941 */ /* 0x000fea0003800000 */
.L_x_193:
        /* <DEDUP_REMOVED lines=12> */
.L_x_196:
[----:B------:R-:W-:Y:S05]  /*97e0*/  BSYNC B1 ;  /* 0x0000000000017941 */ /* 0x000fea0003800000 */
.L_x_195:
        /* <DEDUP_REMOVED lines=12> */
.L_x_198:
[----:B------:R-:W-:Y:S05]  /*98b0*/  BSYNC B1 ;  /* 0x0000000000017941 */ /* 0x000fea0003800000 */
.L_x_197:
        /* <DEDUP_REMOVED lines=12> */
.L_x_200:
[----:B------:R-:W-:Y:S05]  /*9980*/  BSYNC B1 ;  /* 0x0000000000017941 */ /* 0x000fea0003800000 */
.L_x_199:
        /* <DEDUP_REMOVED lines=12> */
.L_x_202:
[----:B------:R-:W-:Y:S05]  /*9a50*/  BSYNC B1 ;  /* 0x0000000000017941 */ /* 0x000fea0003800000 */
.L_x_201:
        /* <DEDUP_REMOVED lines=12> */
.L_x_204:
[----:B------:R-:W-:Y:S05]  /*9b20*/  BSYNC B1 ;  /* 0x0000000000017941 */ /* 0x000fea0003800000 */
.L_x_203:
        /* <DEDUP_REMOVED lines=12> */
.L_x_206:
[----:B------:R-:W-:Y:S05]  /*9bf0*/  BSYNC B1 ;  /* 0x0000000000017941 */ /* 0x000fea0003800000 */
.L_x_205:
        /* <DEDUP_REMOVED lines=12> */
.L_x_208:
[----:B------:R-:W-:Y:S05]  /*9cc0*/  BSYNC B1 ;  /* 0x0000000000017941 */ /* 0x000fea0003800000 */
.L_x_207:
        /* <DEDUP_REMOVED lines=12> */
.L_x_210:
[----:B------:R-:W-:Y:S05]  /*9d90*/  BSYNC B1 ;  /* 0x0000000000017941 */ /* 0x000fea0003800000 */
.L_x_209:
        /* <DEDUP_REMOVED lines=12> */
.L_x_212:
[----:B------:R-:W-:Y:S05]  /*9e60*/  BSYNC B1 ;  /* 0x0000000000017941 */ /* 0x000fea0003800000 */
.L_x_211:
        /* <DEDUP_REMOVED lines=12> */
.L_x_214:
[----:B------:R-:W-:Y:S05]  /*9f30*/  BSYNC B1 ;  /* 0x0000000000017941 */ /* 0x000fea0003800000 */
.L_x_213:
        /* <DEDUP_REMOVED lines=12> */
.L_x_216:
[----:B------:R-:W-:Y:S05]  /*a000*/  BSYNC B1 ;  /* 0x0000000000017941 */ /* 0x000fea0003800000 */
.L_x_215:
        /* <DEDUP_REMOVED lines=12> */
.L_x_218:
[----:B------:R-:W-:Y:S05]  /*a0d0*/  BSYNC B1 ;  /* 0x0000000000017941 */ /* 0x000fea0003800000 */
.L_x_217:
        /* <DEDUP_REMOVED lines=12> */
.L_x_220:
[----:B------:R-:W-:Y:S05]  /*a1a0*/  BSYNC B1 ;  /* 0x0000000000017941 */ /* 0x000fea0003800000 */
.L_x_219:
        /* <DEDUP_REMOVED lines=12> */
.L_x_222:
[----:B------:R-:W-:Y:S05]  /*a270*/  BSYNC B1 ;  /* 0x0000000000017941 */ /* 0x000fea0003800000 */
.L_x_221:
        /* <DEDUP_REMOVED lines=12> */
.L_x_224:
[----:B------:R-:W-:Y:S05]  /*a340*/  BSYNC B1 ;  /* 0x0000000000017941 */ /* 0x000fea0003800000 */
.L_x_223:
        /* <DEDUP_REMOVED lines=12> */
.L_x_226:
[----:B------:R-:W-:Y:S05]  /*a410*/  BSYNC B1 ;  /* 0x0000000000017941 */ /* 0x000fea0003800000 */
.L_x_225:
        /* <DEDUP_REMOVED lines=12> */
.L_x_228:
[----:B------:R-:W-:Y:S05]  /*a4e0*/  BSYNC B1 ;  /* 0x0000000000017941 */ /* 0x000fea0003800000 */
.L_x_227:
        /* <DEDUP_REMOVED lines=12> */
.L_x_230:
[----:B------:R-:W-:Y:S05]  /*a5b0*/  BSYNC B1 ;  /* 0x0000000000017941 */ /* 0x000fea0003800000 */
.L_x_229:
        /* <DEDUP_REMOVED lines=12> */
.L_x_232:
[----:B------:R-:W-:Y:S05]  /*a680*/  BSYNC B1 ;  /* 0x0000000000017941 */ /* 0x000fea0003800000 */
.L_x_231:
[----:B-----5:R-:W-:Y:S01]  /*a690*/  LOP3.LUT R2, R2, 0xff, RZ, 0xc0, !PT ;  /* 0x000000ff02027812 */ /* 0x020fe200078ec0ff */
[----:B------:R-:W-:Y:S01]  /*a6a0*/  BSSY B1, `(.L_x_233) ;  /* 0x000000b000017945 */ /* 0x000fe20003800000 */
[----:B------:R-:W-:Y:S02]  /*a6b0*/  ISETP.LT.OR P4, PT, R35, 0xc9, !P0 ;  /* 0x000000c92300780c */ /* 0x000fe40004781670 */
[----:B------:R-:W-:-:S05]  /*a6c0*/  F2FP.F16.E5M2.UNPACK_B R2, R2 ;  /* 0x00000002ff02723e */ /* 0x000fca00020004ff */
[----:B------:R-:W-:-:S05]  /*a6d0*/  HADD2.F32 R2, -RZ, R2.H0_H0 ;  /* 0x20000002ff027230 */ /* 0x000fca0000004100 */
[----:B0-----:R-:W-:-:S04]  /*a6e0*/  FMUL R3, R2, UR23 ;  /* 0x0000001702037c20 */ /* 0x001fc80008400000 */
[----:B------:R-:W-:Y:S01]  /*a6f0*/  FFMA R3, R0, UR22, R3 ;  /* 0x0000001600037c23 */ /* 0x000fe20008000003 */
[----:B------:R-:W-:-:S04]  /*a700*/  PRMT R0, RZ, 0x7610, R0 ;  /* 0x00007610ff007816 */ /* 0x000fc80000000000 */
[----:B------:R-:W-:-:S05]  /*a710*/  F2FP.SATFINITE.E5M2.F32.PACK_AB_MERGE_C R3, RZ, R3, RZ ;  /* 0x00000003ff03723e */ /* 0x000fca00048060ff */
[----:B------:R0:W-:Y:S01]  /*a720*/  @!P2 STG.E.U8 desc[UR20][R26.64+0xc1], R3 ;  /* 0x0000c1031a00a986 */ /* 0x0001e2000c101114 */
[----:B------:R-:W-:Y:S05]  /*a730*/  @P4 BRA `(.L_x_234) ;  /* 0x0000000000044947 */ /* 0x000fea0003800000 */
[----:B------:R0:W5:Y:S02]  /*a740*/  LDG.E.U8 R0, desc[UR20][R28.64+0xc8] ;  /* 0x0000c8141c007981 */ /* 0x000164000c1e1100 */
.L_x_234:
[----:B------:R-:W-:Y:S05]  /*a750*/  BSYNC B1 ;  /* 0x0000000000017941 */ /* 0x000fea0003800000 */
.L_x_233:
[----:B------:R-:W2:Y:S01]  /*a760*/  LDL.LU R2, [R1] ;  /* 0x0000000001027983 */ /* 0x000ea20000300800 */
[----:B-----5:R-:W-:Y:S01]  /*a770*/  LOP3.LUT R0, R0, 0xff, RZ, 0xc0, !PT ;  /* 0x000000ff00007812 */ /* 0x020fe200078ec0ff */
[----:B------:R-:W-:Y:S01]  /*a780*/  BSSY B1, `(.L_x_235) ;  /* 0x000000b000017945 */ /* 0x000fe20003800000 */
[----:B------:R-:W-:Y:S02]  /*a790*/  ISETP.LT.OR P2, PT, R35, 0xca, !P0 ;  /* 0x000000ca2300780c */ /* 0x000fe40004741670 */
[----:B------:R-:W-:-:S05]  /*a7a0*/  F2FP.F16.E5M2.UNPACK_B R0, R0 ;  /* 0x00000000ff00723e */ /* 0x000fca00020004ff */
[----:B------:R-:W-:-:S05]  /*a7b0*/  HADD2.F32 R0, -RZ, R0.H0_H0 ;  /* 0x20000000ff007230 */ /* 0x000fca0000004100 */
[----:B------:R-:W-:-:S04]  /*a7c0*/  FMUL R0, R0, UR23 ;  /* 0x0000001700007c20 */ /* 0x000fc80008400000 */
[----:B--2---:R-:W-:-:S05]  /*a7d0*/  FFMA R0, R2, UR22, R0 ;  /* 0x0000001602007c23 */ /* 0x004fca0008000000 */
[----:B0-----:R-:W-:Y:S02]  /*a7e0*/  F2FP.SATFINITE.E5M2.F32.PACK_AB_MERGE_C R3, RZ, R0, RZ ;  /* 0x00000000ff03723e */ /* 0x001fe400048060ff */
[----:B------:R-:W-:-:S03]  /*a7f0*/  PRMT R0, RZ, 0x7610, R0 ;  /* 0x00007610ff007816 */ /* 0x000fc60000000000 */
[----:B------:R0:W-:Y:S01]  /*a800*/  @!P4 STG.E.U8 desc[UR20][R24.64+0xc8], R3 ;  /* 0x0000c8031800c986 */ /* 0x0001e2000c101114 */
[----:B------:R-:W-:Y:S05]  /*a810*/  @P2 BRA `(.L_x_236) ;  /* 0x0000000000042947 */ /* 0x000fea0003800000 */
[----:B------:R2:W5:Y:S02]  /*a820*/  LDG.E.U8 R0, desc[UR20][R28.64+0xc9] ;  /* 0x0000c9141c007981 */ /* 0x000564000c1e1100 */
.L_x_236:
[----:B------:R-:W-:Y:S05]  /*a830*/  BSYNC B1 ;  /* 0x0000000000017941 */ /* 0x000fea0003800000 */
.L_x_235:
[----:B------:R-:W3:Y:S01]  /*a840*/  LDL.LU R2, [R1+0x4] ;  /* 0x0000040001027983 */ /* 0x000ee20000300800 */
[----:B-----5:R-:W-:Y:S01]  /*a850*/  LOP3.LUT R0, R0, 0xff, RZ, 0xc0, !PT ;  /* 0x000000ff00007812 */ /* 0x020fe200078ec0ff */
[----:B------:R-:W-:Y:S01]  /*a860*/  BSSY B1, `(.L_x_237) ;  /* 0x000000b000017945 */ /* 0x000fe20003800000 */
[----:B------:R-:W-:Y:S02]  /*a870*/  ISETP.LT.OR P4, PT, R35, 0xc9, !P1 ;  /* 0x000000c92300780c */ /* 0x000fe40004f81670 */
[----:B------:R-:W-:-:S05]  /*a880*/  F2FP.F16.E5M2.UNPACK_B R0, R0 ;  /* 0x00000000ff00723e */ /* 0x000fca00020004ff */
[----:B------:R-:W-:-:S05]  /*a890*/  HADD2.F32 R0, -RZ, R0.H0_H0 ;  /* 0x20000000ff007230 */ /* 0x000fca0000004100 */
[----:B------:R-:W-:-:S04]  /*a8a0*/  FMUL R0, R0, UR23 ;  /* 0x0000001700007c20 */ /* 0x000fc80008400000 */
[----:B---3--:R-:W-:-:S05]  /*a8b0*/  FFMA R0, R2, UR22, R0 ;  /* 0x0000001602007c23 */ /* 0x008fca0008000000 */
[----:B0-----:R-:W-:Y:S02]  /*a8c0*/  F2FP.SATFINITE.E5M2.F32.PACK_AB_MERGE_C R3, RZ, R0, RZ ;  /* 0x00000000ff03723e */ /* 0x001fe400048060ff */
[----:B------:R-:W-:-:S03]  /*a8d0*/  PRMT R0, RZ, 0x7610, R0 ;  /* 0x00007610ff007816 */ /* 0x000fc60000000000 */
[----:B------:R0:W-:Y:S01]  /*a8e0*/  @!P2 STG.E.U8 desc[UR20][R24.64+0xc9], R3 ;  /* 0x0000c9031800a986 */ /* 0x0001e2000c101114 */
[----:B------:R-:W-:Y:S05]  /*a8f0*/  @P4 BRA `(.L_x_238) ;  /* 0x0000000000044947 */ /* 0x000fea0003800000 */
[----:B------:R3:W5:Y:S02]  /*a900*/  LDG.E.U8 R0, desc[UR20][R30.64+0xc8] ;  /* 0x0000c8141e007981 */ /* 0x000764000c1e1100 */
.L_x_238:
[----:B------:R-:W-:Y:S05]  /*a910*/  BSYNC B1 ;  /* 0x0000000000017941 */ /* 0x000fea0003800000 */
.L_x_237:
[----:B------:R-:W2:Y:S01]  /*a920*/  LDL.LU R2, [R1+0x8] ;  /* 0x0000080001027983 */ /* 0x000ea20000300800 */
        /* <DEDUP_REMOVED lines=12> */
.L_x_240:
[----:B------:R-:W-:Y:S05]  /*a9f0*/  BSYNC B1 ;  /* 0x0000000000017941 */ /* 0x000fea0003800000 */
.L_x_239:
        /* <DEDUP_REMOVED lines=13> */
.L_x_242:
[----:B------:R-:W-:Y:S05]  /*aad0*/  BSYNC B1 ;  /* 0x0000000000017941 */ /* 0x000fea0003800000 */
.L_x_241:
        /* <DEDUP_REMOVED lines=13> */
.L_x_244:
[----:B------:R-:W-:Y:S05]  /*abb0*/  BSYNC B1 ;  /* 0x0000000000017941 */ /* 0x000fea0003800000 */
.L_x_243:
        /* <DEDUP_REMOVED lines=13> */
.L_x_246:
[----:B------:R-:W-:Y:S05]  /*ac90*/  BSYNC B1 ;  /* 0x0000000000017941 */ /* 0x000fea0003800000 */
.L_x_245:
        /* <DEDUP_REMOVED lines=13> */
.L_x_248:
[----:B------:R-:W-:Y:S05]  /*ad70*/  BSYNC B1 ;  /* 0x0000000000017941 */ /* 0x000fea0003800000 */
.L_x_247:
        /* <DEDUP_REMOVED lines=13> */
.L_x_250:
[----:B------:R-:W-:Y:S05]  /*ae50*/  BSYNC B1 ;  /* 0x0000000000017941 */ /* 0x000fea0003800000 */
.L_x_249:
        /* <DEDUP_REMOVED lines=13> */
.L_x_252:
[----:B------:R-:W-:Y:S05]  /*af30*/  BSYNC B1 ;  /* 0x0000000000017941 */ /* 0x000fea0003800000 */
.L_x_251:
        /* <DEDUP_REMOVED lines=13> */
.L_x_254:
[----:B------:R-:W-:Y:S05]  /*b010*/  BSYNC B1 ;  /* 0x0000000000017941 */ /* 0x000fea0003800000 */
.L_x_253:
        /* <DEDUP_REMOVED lines=13> */
.L_x_256:
[----:B------:R-:W-:Y:S05]  /*b0f0*/  BSYNC B1 ;  /* 0x0000000000017941 */ /* 0x000fea0003800000 */
.L_x_255:
        /* <DEDUP_REMOVED lines=13> */
.L_x_258:
[----:B------:R-:W-:Y:S05]  /*b1d0*/  BSYNC B1 ;  /* 0x0000000000017941 */ /* 0x000fea0003800000 */
.L_x_257:
        /* <DEDUP_REMOVED lines=13> */
.L_x_260:
[----:B------:R-:W-:Y:S05]  /*b2b0*/  BSYNC B1 ;  /* 0x0000000000017941 */ /* 0x000fea0003800000 */
.L_x_259:
        /* <DEDUP_REMOVED lines=13> */
.L_x_262:
[----:B------:R-:W-:Y:S05]  /*b390*/  BSYNC B1 ;  /* 0x0000000000017941 */ /* 0x000fea0003800000 */
.L_x_261:
        /* <DEDUP_REMOVED lines=13> */
.L_x_264:
[----:B------:R-:W-:Y:S05]  /*b470*/  BSYNC B1 ;  /* 0x0000000000017941 */ /* 0x000fea0003800000 */
.L_x_263:
        /* <DEDUP_REMOVED lines=13> */
.L_x_266:
[----:B------:R-:W-:Y:S05]  /*b550*/  BSYNC B1 ;  /* 0x0000000000017941 */ /* 0x000fea0003800000 */
.L_x_265:
        /* <DEDUP_REMOVED lines=13> */
.L_x_268:
[----:B------:R-:W-:Y:S05]  /*b630*/  BSYNC B1 ;  /* 0x0000000000017941 */ /* 0x000fea0003800000 */
.L_x_267:
        /* <DEDUP_REMOVED lines=13> */
.L_x_270:
[----:B------:R-:W-:Y:S05]  /*b710*/  BSYNC B1 ;  /* 0x0000000000017941 */ /* 0x000fea0003800000 */
.L_x_269:
        /* <DEDUP_REMOVED lines=13> */
.L_x_272:
[----:B------:R-:W-:Y:S05]  /*b7f0*/  BSYNC B1 ;  /* 0x0000000000017941 */ /* 0x000fea0003800000 */
.L_x_271:
        /* <DEDUP_REMOVED lines=13> */
.L_x_274:
[----:B------:R-:W-:Y:S05]  /*b8d0*/  BSYNC B1 ;  /* 0x0000000000017941 */ /* 0x000fea0003800000 */
.L_x_273:
        /* <DEDUP_REMOVED lines=13> */
.L_x_276:
[----:B------:R-:W-:Y:S05]  /*b9b0*/  BSYNC B1 ;  /* 0x0000000000017941 */ /* 0x000fea0003800000 */
.L_x_275:
        /* <DEDUP_REMOVED lines=13> */
.L_x_278:
[----:B------:R-:W-:Y:S05]  /*ba90*/  BSYNC B1 ;  /* 0x0000000000017941 */ /* 0x000fea0003800000 */
.L_x_277:
        /* <DEDUP_REMOVED lines=13> */
.L_x_280:
[----:B------:R-:W-:Y:S05]  /*bb70*/  BSYNC B1 ;  /* 0x0000000000017941 */ /* 0x000fea0003800000 */
.L_x_279:
        /* <DEDUP_REMOVED lines=13> */
.L_x_282:
[----:B------:R-:W-:Y:S05]  /*bc50*/  BSYNC B1 ;  /* 0x0000000000017941 */ /* 0x000fea0003800000 */
.L_x_281:
        /* <DEDUP_REMOVED lines=13> */
.L_x_284:
[----:B------:R-:W-:Y:S05]  /*bd30*/  BSYNC B1 ;  /* 0x0000000000017941 */ /* 0x000fea0003800000 */
.L_x_283:
        /* <DEDUP_REMOVED lines=13> */
.L_x_286:
[----:B------:R-:W-:Y:S05]  /*be10*/  BSYNC B1 ;  /* 0x0000000000017941 */ /* 0x000fea0003800000 */
.L_x_285:
        /* <DEDUP_REMOVED lines=13> */
.L_x_288:
[----:B------:R-:W-:Y:S05]  /*bef0*/  BSYNC B1 ;  /* 0x0000000000017941 */ /* 0x000fea0003800000 */
.L_x_287:
[----:B------:R-:W-:Y:S05]  /*bf00*/  @P1 BRA `(.L_x_289) ;  /* 0x00000020009c1947 */ /* 0x000fea0003800000 */
[----:B------:R-:W2:Y:S01]  /*bf10*/  LDL.LU R2, [R1+0x6c] ;  /* 0x00006c0001027983 */ /* 0x000ea20000300800 */
[----:B-----5:R-:W-:-:S04]  /*bf20*/  LOP3.LUT R0, R0, 0xff, RZ, 0xc0, !PT ;  /* 0x000000ff00007812 */ /* 0x020fc800078ec0ff */
[----:B------:R-:W-:-:S05]  /*bf30*/  F2FP.F16.E5M2.UNPACK_B R0, R0 ;  /* 0x00000000ff00723e */ /* 0x000fca00020004ff */
[----:B------:R-:W-:-:S05]  /*bf40*/  HADD2.F32 R0, -RZ, R0.H0_H0 ;  /* 0x20000000ff007230 */ /* 0x000fca0000004100 */
[----:B------:R-:W-:-:S04]  /*bf50*/  FMUL R0, R0, UR23 ;  /* 0x0000001700007c20 */ /* 0x000fc80008400000 */
[----:B--2---:R-:W-:-:S05]  /*bf60*/  FFMA R0, R2, UR22, R0 ;  /* 0x0000001602007c23 */ /* 0x004fca0008000000 */
[----:B0-----:R-:W-:-:S05]  /*bf70*/  F2FP.SATFINITE.E5M2.F32.PACK_AB_MERGE_C R3, RZ, R0, RZ ;  /* 0x00000000ff03723e */ /* 0x001fca00048060ff */
[----:B------:R0:W-:Y:S01]  /*bf80*/  STG.E.U8 desc[UR20][R26.64+0xf9], R3 ;  /* 0x0000f9031a007986 */ /* 0x0001e2000c101114 */
[----:B------:R-:W-:Y:S05]  /*bf90*/  BRA `(.L_x_289) ;  /* 0x0000002000787947 */ /* 0x000fea0003800000 */
.L_x_32:
[----:B------:R-:W-:Y:S01]  /*bfa0*/  ISETP.GE.AND P1, PT, R38, 0x1, PT ;  /* 0x000000012600780c */ /* 0x000fe20003f26270 */
[----:B------:R-:W-:Y:S01]  /*bfb0*/  FMUL R228, R228, UR22 ;  /* 0x00000016e4e47c20 */ /* 0x000fe20008400000 */
[----:B------:R-:W-:Y:S01]  /*bfc0*/  FMUL R227, R227, UR22 ;  /* 0x00000016e3e37c20 */ /* 0x000fe20008400000 */
[----:B------:R-:W-:Y:S01]  /*bfd0*/  ISETP.GE.AND P0, PT, R38, 0x9, PT ;  /* 0x000000092600780c */ /* 0x000fe20003f06270 */
[----:B------:R-:W-:Y:S01]  /*bfe0*/  FMUL R226, R226, UR22 ;  /* 0x00000016e2e27c20 */ /* 0x000fe20008400000 */
[C---:B------:R-:W-:Y:S02]  /*bff0*/  ISETP.LT.OR P4, PT, R35.reuse, 0x1, !P1 ;  /* 0x000000012300780c */ /* 0x040fe40004f81670 */
[----:B------:R-:W-:Y:S02]  /*c000*/  ISETP.LT.OR P5, PT, R35, 0x2, !P1 ;  /* 0x000000022300780c */ /* 0x000fe40004fa1670 */
[----:B------:R-:W-:Y:S02]  /*c010*/  F2FP.SATFINITE.E5M2.F32.PACK_AB_MERGE_C R29, RZ, R228, RZ ;  /* 0x000000e4ff1d723e */ /* 0x000fe400048060ff */
[----:B------:R-:W-:-:S02]  /*c020*/  F2FP.SATFINITE.E5M2.F32.PACK_AB_MERGE_C R227, RZ, R227, RZ ;  /* 0x000000e3ffe3723e */ /* 0x000fc400048060ff */
[----:B------:R-:W-:Y:S01]  /*c030*/  ISETP.LT.OR P2, PT, R35, 0x1, !P0 ;  /* 0x000000012300780c */ /* 0x000fe20004741670 */
[----:B------:R-:W-:-:S04]  /*c040*/  FMUL R225, R225, UR22 ;  /* 0x00000016e1e17c20 */ /* 0x000fc80008400000 */
[----:B------:R0:W-:Y:S01]  /*c050*/  @!P4 STG.E.U8 desc[UR20][R24.64], R29 ;  /* 0x0000001d1800c986 */ /* 0x0001e2000c101114 */
[----:B------:R-:W-:-:S03]  /*c060*/  ISETP.LT.OR P4, PT, R35, 0x2, !P0 ;  /* 0x000000022300780c */ /* 0x000fc60004781670 */
[----:B------:R1:W-:Y:S01]  /*c070*/  @!P5 STG.E.U8 desc[UR20][R24.64+0x1], R227 ;  /* 0x000001e31800d986 */ /* 0x0003e2000c101114 */
[C---:B------:R-:W-:Y:S01]  /*c080*/  ISETP.LT.OR P5, PT, R35.reuse, 0x9, !P1 ;  /* 0x000000092300780c */ /* 0x040fe20004fa1670 */
[----:B------:R-:W-:Y:S01]  /*c090*/  FMUL R224, R224, UR22 ;  /* 0x00000016e0e07c20 */ /* 0x000fe20008400000 */
[----:B------:R-:W-:Y:S01]  /*c0a0*/  ISETP.LT.OR P6, PT, R35, 0xa, !P1 ;  /* 0x0000000a2300780c */ /* 0x000fe20004fc1670 */
[----:B------:R-:W-:Y:S01]  /*c0b0*/  FMUL R223, R223, UR22 ;  /* 0x00000016dfdf7c20 */ /* 0x000fe20008400000 */
[----:B------:R-:W-:Y:S02]  /*c0c0*/  F2FP.SATFINITE.E5M2.F32.PACK_AB_MERGE_C R31, RZ, R226, RZ ;  /* 0x000000e2ff1f723e */ /* 0x000fe400048060ff */
[----:B------:R-:W-:Y:S02]  /*c0d0*/  F2FP.SATFINITE.E5M2.F32.PACK_AB_MERGE_C R225, RZ, R225, RZ ;  /* 0x000000e1ffe1723e */ /* 0x000fe400048060ff */
[----:B0-----:R-:W-:Y:S01]  /*c0e0*/  F2FP.SATFINITE.E5M2.F32.PACK_AB_MERGE_C R29, RZ, R224, RZ ;  /* 0x000000e0ff1d723e */ /* 0x001fe200048060ff */
[----:B------:R-:W-:Y:S01]  /*c0f0*/  @!P2 STG.E.U8 desc[UR20][R26.64], R31 ;  /* 0x0000001f1a00a986 */ /* 0x000fe2000c101114 */
[----:B------:R-:W-:-:S02]  /*c100*/  F2FP.SATFINITE.E5M2.F32.PACK_AB_MERGE_C R223, RZ, R223, RZ ;  /* 0x000000dfffdf723e */ /* 0x000fc400048060ff */
[C---:B------:R-:W-:Y:S01]  /*c110*/  ISETP.LT.OR P2, PT, R35.reuse, 0x9, !P0 ;  /* 0x000000092300780c */ /* 0x040fe20004741670 */
[----:B------:R-:W-:Y:S01]  /*c120*/  @!P4 STG.E.U8 desc[UR20][R26.64+0x1], R225 ;  /* 0x000001e11a00c986 */ /* 0x000fe2000c101114 */
[----:B------:R-:W-:-:S03]  /*c130*/  ISETP.LT.OR P4, PT, R35, 0xa, !P0 ;  /* 0x0000000a2300780c */ /* 0x000fc60004781670 */
[----:B------:R0:W-:Y:S01]  /*c140*/  @!P5 STG.E.U8 desc[UR20][R24.64+0x8], R29 ;  /* 0x0000081d1800d986 */ /* 0x0001e2000c101114 */
[----:B------:R-:W-:Y:S01]  /*c150*/  ISETP.LT.OR P5, PT, R35, 0x11, !P1 ;  /* 0x000000112300780c */ /* 0x000fe20004fa1670 */
[----:B------:R-:W-:Y:S01]  /*c160*/  FMUL R222, R222, UR22 ;  /* 0x00000016dede7c20 */ /* 0x000fe20008400000 */
[----:B------:R-:W-:Y:S01]  /*c170*/  FMUL R221, R221, UR22 ;  /* 0x00000016dddd7c20 */ /* 0x000fe20008400000 */
[----:B------:R-:W-:Y:S01]  /*c180*/  FMUL R220, R220, UR22 ;  /* 0x00000016dcdc7c20 */ /* 0x000fe20008400000 */
[----:B------:R-:W-:Y:S01]  /*c190*/  @!P6 STG.E.U8 desc[UR20][R24.64+0x9], R223 ;  /* 0x000009df1800e986 */ /* 0x000fe2000c101114 */
[----:B------:R-:W-:Y:S01]  /*c1a0*/  ISETP.LT.OR P6, PT, R35, 0x12, !P1 ;  /* 0x000000122300780c */ /* 0x000fe20004fc1670 */
[----:B------:R-:W-:Y:S01]  /*c1b0*/  FMUL R219, R219, UR22 ;  /* 0x00000016dbdb7c20 */ /* 0x000fe20008400000 */
[----:B------:R-:W-:Y:S01]  /*c1c0*/  F2FP.SATFINITE.E5M2.F32.PACK_AB_MERGE_C R33, RZ, R222, RZ ;  /* 0x000000deff21723e */ /* 0x000fe200048060ff */
[----:B-1----:R-:W2:Y:S01]  /*c1d0*/  LDL.LU R227, [R1+0x8] ;  /* 0x0000080001e37983 */ /* 0x002ea20000300800 */
[----:B------:R-:W-:-:S02]  /*c1e0*/  F2FP.SATFINITE.E5M2.F32.PACK_AB_MERGE_C R221, RZ, R221, RZ ;  /* 0x000000ddffdd723e */ /* 0x000fc400048060ff */
[----:B0-----:R-:W-:Y:S01]  /*c1f0*/  F2FP.SATFINITE.E5M2.F32.PACK_AB_MERGE_C R29, RZ, R220, RZ ;  /* 0x000000dcff1d723e */ /* 0x001fe200048060ff */
[----:B------:R-:W3:Y:S04]  /*c200*/  LDL.LU R226, [R1+0x4] ;  /* 0x0000040001e27983 */ /* 0x000ee80000300800 */
[----:B------:R-:W4:Y:S01]  /*c210*/  LDL.LU R224, [R1] ;  /* 0x0000000001e07983 */ /* 0x000f220000300800 */
[----:B------:R-:W-:-:S03]  /*c220*/  F2FP.SATFINITE.E5M2.F32.PACK_AB_MERGE_C R219, RZ, R219, RZ ;  /* 0x000000dbffdb723e */ /* 0x000fc600048060ff */
[----:B------:R-:W-:Y:S01]  /*c230*/  @!P2 STG.E.U8 desc[UR20][R26.64+0x8], R33 ;  /* 0x000008211a00a986 */ /* 0x000fe2000c101114 */
[----:B------:R-:W-:-:S03]  /*c240*/  ISETP.LT.OR P2, PT, R35, 0x11, !P0 ;  /* 0x000000112300780c */ /* 0x000fc60004741670 */
        /* <DEDUP_REMOVED lines=11> */
[----:B------:R-:W-:Y:S01]  /*c300*/  FMUL R214, R214, UR22 ;  /* 0x00000016d6d67c20 */ /* 0x000fe20008400000 */
[----:B------:R-:W-:Y:S01]  /*c310*/  F2FP.SATFINITE.E5M2.F32.PACK_AB_MERGE_C R217, RZ, R217, RZ ;  /* 0x000000d9ffd9723e */ /* 0x000fe200048060ff */
[----:B------:R-:W-:Y:S01]  /*c320*/  FMUL R213, R213, UR22 ;  /* 0x00000016d5d57c20 */ /* 0x000fe20008400000 */
[----:B0-----:R-:W-:Y:S01]  /*c330*/  F2FP.SATFINITE.E5M2.F32.PACK_AB_MERGE_C R29, RZ, R216, RZ ;  /* 0x000000d8ff1d723e */ /* 0x001fe200048060ff */
[----:B------:R-:W-:Y:S01]  /*c340*/  @!P2 STG.E.U8 desc[UR20][R26.64+0x10], R31 ;  /* 0x0000101f1a00a986 */ /* 0x000fe2000c101114 */
[----:B------:R-:W-:-:S02]  /*c350*/  F2FP.SATFINITE.E5M2.F32.PACK_AB_MERGE_C R215, RZ, R215, RZ ;  /* 0x000000d7ffd7723e */ /* 0x000fc400048060ff */
[C---:B------:R-:W-:Y:S01]  /*c360*/  ISETP.LT.OR P2, PT, R35.reuse, 0x19, !P0 ;  /* 0x000000192300780c */ /* 0x040fe20004741670 */
[----:B------:R-:W-:Y:S01]  /*c370*/  @!P4 STG.E.U8 desc[UR20][R26.64+0x11], R217 ;  /* 0x000011d91a00c986 */ /* 0x000fe2000c101114 */
[----:B------:R-:W-:-:S03]  /*c380*/  ISETP.LT.OR P4, PT, R35, 0x1a, !P0 ;  /* 0x0000001a2300780c */ /* 0x000fc60004781670 */
[----:B------:R0:W-:Y:S01]  /*c390*/  @!P5 STG.E.U8 desc[UR20][R24.64+0x18], R29 ;  /* 0x0000181d1800d986 */ /* 0x0001e2000c101114 */
[C---:B------:R-:W-:Y:S01]  /*c3a0*/  ISETP.LT.OR P5, PT, R35.reuse, 0x21, !P1 ;  /* 0x000000212300780c */ /* 0x040fe20004fa1670 */
[----:B------:R-:W-:Y:S02]  /*c3b0*/  FMUL R212, R212, UR22 ;  /* 0x00000016d4d47c20 */ /* 0x000fe40008400000 */
[----:B------:R-:W-:Y:S01]  /*c3c0*/  @!P6 STG.E.U8 desc[UR20][R24.64+0x19], R215 ;  /* 0x000019d71800e986 */ /* 0x000fe2000c101114 */
[----:B------:R-:W-:Y:S01]  /*c3d0*/  ISETP.LT.OR P6, PT, R35, 0x22, !P1 ;  /* 0x000000222300780c */ /* 0x000fe20004fc1670 */
[----:B------:R-:W-:Y:S01]  /*c3e0*/  FMUL R211, R211, UR22 ;  /* 0x00000016d3d37c20 */ /* 0x000fe20008400000 */
[----:B------:R-:W-:Y:S01]  /*c3f0*/  F2FP.SATFINITE.E5M2.F32.PACK_AB_MERGE_C R33, RZ, R214, RZ ;  /* 0x000000d6ff21723e */ /* 0x000fe200048060ff */
[----:B------:R-:W-:Y:S01]  /*c400*/  FMUL R210, R210, UR22 ;  /* 0x00000016d2d27c20 */ /* 0x000fe20008400000 */
[----:B------:R-:W-:Y:S01]  /*c410*/  F2FP.SATFINITE.E5M2.F32.PACK_AB_MERGE_C R213, RZ, R213, RZ ;  /* 0x000000d5ffd5723e */ /* 0x000fe200048060ff */
[----:B------:R-:W-:Y:S01]  /*c420*/  FMUL R209, R209, UR22 ;  /* 0x00000016d1d17c20 */ /* 0x000fe20008400000 */
        /* <DEDUP_REMOVED lines=8> */
[----:B------:R-:W-:-:S03]  /*c4b0*/  ISETP.LT.OR P5, PT, R35, 0x29, !P1 ;  /* 0x000000292300780c */ /* 0x000fc60004fa1670 */
        /* <DEDUP_REMOVED lines=240> */
[----:B------:R1:W-:Y:S01]  /*d3c0*/  @!P6 STG.E.U8 desc[UR20][R24.64+0x99], R23 ;  /* 0x000099171800e986 */ /* 0x0003e2000c101114 */
        /* <DEDUP_REMOVED lines=11> */
[----:B------:R0:W-:Y:S01]  /*d480*/  @!P4 STG.E.U8 desc[UR20][R26.64+0x99], R21 ;  /* 0x000099151a00c986 */ /* 0x0001e2000c101114 */
[----:B------:R-:W-:-:S03]  /*d490*/  ISETP.LT.OR P4, PT, R35, 0xa2, !P0 ;  /* 0x000000a22300780c */ /* 0x000fc60004781670 */
[----:B------:R-:W-:Y:S01]  /*d4a0*/  @!P5 STG.E.U8 desc[UR20][R24.64+0xa0], R29 ;  /* 0x0000a01d1800d986 */ /* 0x000fe2000c101114 */
[----:B------:R-:W-:-:S03]  /*d4b0*/  ISETP.LT.OR P5, PT, R35, 0xa9, !P1 ;  /* 0x000000a92300780c */ /* 0x000fc60004fa1670 */
[----:B------:R2:W-:Y:S01]  /*d4c0*/  @!P6 STG.E.U8 desc[UR20][R24.64+0xa1], R19 ;  /* 0x0000a1131800e986 */ /* 0x0005e2000c101114 */
[----:B------:R-:W-:Y:S01]  /*d4d0*/  ISETP.LT.OR P6, PT, R35, 0xaa, !P1 ;  /* 0x000000aa2300780c */ /* 0x000fe20004fc1670 */
[----:B------:R-:W-:Y:S01]  /*d4e0*/  FMUL R15, R15, UR22 ;  /* 0x000000160f0f7c20 */ /* 0x000fe20008400000 */
[----:B-1----:R-:W-:Y:S01]  /*d4f0*/  F2FP.SATFINITE.E5M2.F32.PACK_AB_MERGE_C R23, RZ, R18, RZ ;  /* 0x00000012ff17723e */ /* 0x002fe200048060ff */
[----:B------:R-:W-:Y:S01]  /*d500*/  FMUL R14, R14, UR22 ;  /* 0x000000160e0e7c20 */ /* 0x000fe20008400000 */
[----:B------:R-:W-:Y:S01]  /*d510*/  F2FP.SATFINITE.E5M2.F32.PACK_AB_MERGE_C R17, RZ, R17, RZ ;  /* 0x00000011ff11723e */ /* 0x000fe200048060ff */
[----:B------:R-:W-:Y:S01]  /*d520*/  FMUL R13, R13, UR22 ;  /* 0x000000160d0d7c20 */ /* 0x000fe20008400000 */
[----:B0-----:R-:W-:Y:S01]  /*d530*/  F2FP.SATFINITE.E5M2.F32.PACK_AB_MERGE_C R21, RZ, R16, RZ ;  /* 0x00000010ff15723e */ /* 0x001fe200048060ff */
[----:B------:R-:W-:Y:S01]  /*d540*/  @!P2 STG.E.U8 desc[UR20][R26.64+0xa0], R23 ;  /* 0x0000a0171a00a986 */ /* 0x000fe2000c101114 */
[----:B------:R-:W-:Y:S02]  /*d550*/  F2FP.SATFINITE.E5M2.F32.PACK_AB_MERGE_C R15, RZ, R15, RZ ;  /* 0x0000000fff0f723e */ /* 0x000fe400048060ff */
[C---:B------:R-:W-:Y:S01]  /*d560*/  ISETP.LT.OR P2, PT, R35.reuse, 0xa9, !P0 ;  /* 0x000000a92300780c */ /* 0x040fe20004741670 */
[----:B------:R-:W-:Y:S01]  /*d570*/  @!P4 STG.E.U8 desc[UR20][R26.64+0xa1], R17 ;  /* 0x0000a1111a00c986 */ /* 0x000fe2000c101114 */
[----:B------:R-:W-:-:S03]  /*d580*/  ISETP.LT.OR P4, PT, R35, 0xaa, !P0 ;  /* 0x000000aa2300780c */ /* 0x000fc60004781670 */
[----:B------:R-:W-:Y:S01]  /*d590*/  @!P5 STG.E.U8 desc[UR20][R24.64+0xa8], R21 ;  /* 0x0000a8151800d986 */ /* 0x000fe2000c101114 */
[C---:B------:R-:W-:Y:S01]  /*d5a0*/  ISETP.LT.OR P5, PT, R35.reuse, 0xb1, !P1 ;  /* 0x000000b12300780c */ /* 0x040fe20004fa1670 */
[----:B------:R-:W-:Y:S02]  /*d5b0*/  FMUL R12, R12, UR22 ;  /* 0x000000160c0c7c20 */ /* 0x000fe40008400000 */
[----:B------:R0:W-:Y:S01]  /*d5c0*/  @!P6 STG.E.U8 desc[UR20][R24.64+0xa9], R15 ;  /* 0x0000a90f1800e986 */ /* 0x0001e2000c101114 */
[----:B------:R-:W-:Y:S01]  /*d5d0*/  ISETP.LT.OR P6, PT, R35, 0xb2, !P1 ;  /* 0x000000b22300780c */ /* 0x000fe20004fc1670 */
[----:B------:R-:W-:Y:S01]  /*d5e0*/  FMUL R11, R11, UR22 ;  /* 0x000000160b0b7c20 */ /* 0x000fe20008400000 */
[----:B--2---:R-:W-:Y:S01]  /*d5f0*/  F2FP.SATFINITE.E5M2.F32.PACK_AB_MERGE_C R19, RZ, R14, RZ ;  /* 0x0000000eff13723e */ /* 0x004fe200048060ff */
[----:B------:R-:W2:Y:S01]  /*d600*/  LDL.LU R223, [R1+0x18] ;  /* 0x0000180001df7983 */ /* 0x000ea20000300800 */
[----:B------:R-:W-:Y:S02]  /*d610*/  F2FP.SATFINITE.E5M2.F32.PACK_AB_MERGE_C R13, RZ, R13, RZ ;  /* 0x0000000dff0d723e */ /* 0x000fe400048060ff */
[----:B------:R-:W-:Y:S01]  /*d620*/  F2FP.SATFINITE.E5M2.F32.PACK_AB_MERGE_C R11, RZ, R11, RZ ;  /* 0x0000000bff0b723e */ /* 0x000fe200048060ff */
[----:B------:R-:W-:Y:S01]  /*d630*/  @!P2 STG.E.U8 desc[UR20][R26.64+0xa8], R19 ;  /* 0x0000a8131a00a986 */ /* 0x000fe2000c101114 */
[----:B0-----:R-:W-:-:S03]  /*d640*/  F2FP.SATFINITE.E5M2.F32.PACK_AB_MERGE_C R15, RZ, R12, RZ ;  /* 0x0000000cff0f723e */ /* 0x001fc600048060ff */
[----:B------:R0:W-:Y:S01]  /*d650*/  @!P4 STG.E.U8 desc[UR20][R26.64+0xa9], R13 ;  /* 0x0000a90d1a00c986 */ /* 0x0001e2000c101114 */
[C---:B------:R-:W-:Y:S02]  /*d660*/  ISETP.LT.OR P2, PT, R35.reuse, 0xb1, !P0 ;  /* 0x000000b12300780c */ /* 0x040fe40004741670 */
[C---:B------:R-:W-:Y:S01]  /*d670*/  ISETP.LT.OR P4, PT, R35.reuse, 0xb2, !P0 ;  /* 0x000000b22300780c */ /* 0x040fe20004781670 */
[----:B------:R-:W-:Y:S01]  /*d680*/  @!P5 STG.E.U8 desc[UR20][R24.64+0xb0], R15 ;  /* 0x0000b00f1800d986 */ /* 0x000fe2000c101114 */
[----:B------:R-:W-:Y:S01]  /*d690*/  ISETP.LT.OR P5, PT, R35, 0xb9, !P1 ;  /* 0x000000b92300780c */ /* 0x000fe20004fa1670 */
[----:B------:R-:W-:Y:S01]  /*d6a0*/  FMUL R10, R10, UR22 ;  /* 0x000000160a0a7c20 */ /* 0x000fe20008400000 */
[----:B------:R-:W-:Y:S01]  /*d6b0*/  FMUL R9, R9, UR22 ;  /* 0x0000001609097c20 */ /* 0x000fe20008400000 */
[----:B------:R-:W2:Y:S01]  /*d6c0*/  LDL.LU R222, [R1+0x14] ;  /* 0x0000140001de7983 */ /* 0x000ea20000300800 */
[----:B------:R-:W-:-:S03]  /*d6d0*/  FMUL R8, R8, UR22 ;  /* 0x0000001608087c20 */ /* 0x000fc60008400000 */
[----:B------:R-:W2:Y:S01]  /*d6e0*/  LDL.LU R220, [R1+0x10] ;  /* 0x0000100001dc7983 */ /* 0x000ea20000300800 */
[----:B------:R-:W-:-:S03]  /*d6f0*/  F2FP.SATFINITE.E5M2.F32.PACK_AB_MERGE_C R17, RZ, R10, RZ ;  /* 0x0000000aff11723e */ /* 0x000fc600048060ff */
[----:B------:R-:W2:Y:S01]  /*d700*/  LDL.LU R221, [R1+0xc] ;  /* 0x00000c0001dd7983 */ /* 0x000ea20000300800 */
[----:B------:R-:W-:Y:S01]  /*d710*/  F2FP.SATFINITE.E5M2.F32.PACK_AB_MERGE_C R9, RZ, R9, RZ ;  /* 0x00000009ff09723e */ /* 0x000fe200048060ff */
[----:B------:R-:W-:Y:S01]  /*d720*/  FMUL R7, R7, UR22 ;  /* 0x0000001607077c20 */ /* 0x000fe20008400000 */
[----:B0-----:R-:W-:Y:S01]  /*d730*/  F2FP.SATFINITE.E5M2.F32.PACK_AB_MERGE_C R13, RZ, R8, RZ ;  /* 0x00000008ff0d723e */ /* 0x001fe200048060ff */
[----:B------:R0:W-:Y:S01]  /*d740*/  @!P6 STG.E.U8 desc[UR20][R24.64+0xb1], R11 ;  /* 0x0000b10b1800e986 */ /* 0x0001e2000c101114 */
[----:B------:R-:W-:Y:S01]  /*d750*/  ISETP.LT.OR P6, PT, R35, 0xba, !P1 ;  /* 0x000000ba2300780c */ /* 0x000fe20004fc1670 */
[----:B-----5:R-:W-:Y:S01]  /*d760*/  FMUL R2, R2, UR22 ;  /* 0x0000001602027c20 */ /* 0x020fe20008400000 */
[----:B------:R-:W-:Y:S01]  /*d770*/  F2FP.SATFINITE.E5M2.F32.PACK_AB_MERGE_C R7, RZ, R7, RZ ;  /* 0x00000007ff07723e */ /* 0x000fe200048060ff */
[----:B------:R-:W-:Y:S01]  /*d780*/  @!P2 STG.E.U8 desc[UR20][R26.64+0xb0], R17 ;  /* 0x0000b0111a00a986 */ /* 0x000fe2000c101114 */
[----:B------:R-:W-:Y:S01]  /*d790*/  FMUL R3, R3, UR22 ;  /* 0x0000001603037c20 */ /* 0x000fe20008400000 */
[----:B------:R-:W-:Y:S01]  /*d7a0*/  FMUL R4, R4, UR22 ;  /* 0x0000001604047c20 */ /* 0x000fe20008400000 */
[C---:B------:R-:W-:Y:S01]  /*d7b0*/  ISETP.LT.OR P2, PT, R35.reuse, 0xb9, !P0 ;  /* 0x000000b92300780c */ /* 0x040fe20004741670 */
[----:B------:R1:W-:Y:S01]  /*d7c0*/  @!P4 STG.E.U8 desc[UR20][R26.64+0xb1], R9 ;  /* 0x0000b1091a00c986 */ /* 0x0003e2000c101114 */
[----:B------:R-:W-:Y:S01]  /*d7d0*/  ISETP.LT.OR P4, PT, R35, 0xba, !P0 ;  /* 0x000000ba2300780c */ /* 0x000fe20004781670 */
[----:B------:R-:W-:Y:S01]  /*d7e0*/  FMUL R6, R6, UR22 ;  /* 0x0000001606067c20 */ /* 0x000fe20008400000 */
[----:B------:R-:W-:Y:S01]  /*d7f0*/  FMUL R5, R5, UR22 ;  /* 0x0000001605057c20 */ /* 0x000fe20008400000 */
[----:B------:R3:W-:Y:S01]  /*d800*/  @!P5 STG.E.U8 desc[UR20][R24.64+0xb8], R13 ;  /* 0x0000b80d1800d986 */ /* 0x0007e2000c101114 */
[----:B------:R-:W-:Y:S01]  /*d810*/  ISETP.LT.OR P5, PT, R35, 0xc1, !P1 ;  /* 0x000000c12300780c */ /* 0x000fe20004fa1670 */
[----:B------:R-:W-:Y:S01]  /*d820*/  FMUL R0, R0, UR22 ;  /* 0x0000001600007c20 */ /* 0x000fe20008400000 */
[----:B0-----:R-:W-:Y:S01]  /*d830*/  F2FP.SATFINITE.E5M2.F32.PACK_AB_MERGE_C R11, RZ, R6, RZ ;  /* 0x00000006ff0b723e */ /* 0x001fe200048060ff */
[----:B------:R-:W2:Y:S01]  /*d840*/  LDL.LU R225, [R1+0x1c] ;  /* 0x00001c0001e17983 */ /* 0x000ea20000300800 */
[----:B------:R-:W-:-:S03]  /*d850*/  F2FP.SATFINITE.E5M2.F32.PACK_AB_MERGE_C R5, RZ, R5, RZ ;  /* 0x00000005ff05723e */ /* 0x000fc600048060ff */
[----:B------:R0:W-:Y:S01]  /*d860*/  @!P6 STG.E.U8 desc[UR20][R24.64+0xb9], R7 ;  /* 0x0000b9071800e986 */ /* 0x0001e2000c101114 */
[----:B-1----:R-:W-:Y:S01]  /*d870*/  F2FP.SATFINITE.E5M2.F32.PACK_AB_MERGE_C R9, RZ, R4, RZ ;  /* 0x00000004ff09723e */ /* 0x002fe200048060ff */
[----:B------:R-:W-:Y:S01]  /*d880*/  FMUL R4, R227, UR22 ;  /* 0x00000016e3047c20 */ /* 0x000fe20008400000 */
[C---:B------:R-:W-:Y:S01]  /*d890*/  ISETP.LT.OR P6, PT, R35.reuse, 0xc2, !P1 ;  /* 0x000000c22300780c */ /* 0x040fe20004fc1670 */
[----:B------:R-:W-:Y:S01]  /*d8a0*/  @!P2 STG.E.U8 desc[UR20][R26.64+0xb8], R11 ;  /* 0x0000b80b1a00a986 */ /* 0x000fe2000c101114 */
[----:B---3--:R-:W-:Y:S01]  /*d8b0*/  F2FP.SATFINITE.E5M2.F32.PACK_AB_MERGE_C R13, RZ, R2, RZ ;  /* 0x00000002ff0d723e */ /* 0x008fe200048060ff */
[----:B----4-:R-:W-:Y:S01]  /*d8c0*/  FMUL R2, R224, UR22 ;  /* 0x00000016e0027c20 */ /* 0x010fe20008400000 */
[----:B------:R-:W-:Y:S01]  /*d8d0*/  ISETP.LT.OR P2, PT, R35, 0xc1, !P0 ;  /* 0x000000c12300780c */ /* 0x000fe20004741670 */
[----:B------:R-:W3:Y:S01]  /*d8e0*/  LDL.LU R224, [R1+0x20] ;  /* 0x0000200001e07983 */ /* 0x000ee20000300800 */
[----:B0-----:R-:W-:Y:S01]  /*d8f0*/  F2FP.SATFINITE.E5M2.F32.PACK_AB_MERGE_C R7, RZ, R3, RZ ;  /* 0x00000003ff07723e */ /* 0x001fe200048060ff */
[----:B------:R-:W-:-:S02]  /*d900*/  FMUL R3, R226, UR22 ;  /* 0x00000016e2037c20 */ /* 0x000fc40008400000 */
[----:B------:R0:W-:Y:S01]  /*d910*/  @!P4 STG.E.U8 desc[UR20][R26.64+0xb9], R5 ;  /* 0x0000b9051a00c986 */ /* 0x0001e2000c101114 */
[----:B------:R-:W-:-:S03]  /*d920*/  ISETP.LT.OR P4, PT, R35, 0xc2, !P0 ;  /* 0x000000c22300780c */ /* 0x000fc60004781670 */
[----:B------:R-:W4:Y:S04]  /*d930*/  LDL.LU R226, [R1+0x24] ;  /* 0x0000240001e27983 */ /* 0x000f280000300800 */
[----:B------:R-:W4:Y:S04]  /*d940*/  LDL.LU R227, [R1+0x28] ;  /* 0x0000280001e37983 */ /* 0x000f280000300800 */
[----:B------:R-:W-:Y:S01]  /*d950*/  @!P5 STG.E.U8 desc[UR20][R24.64+0xc0], R9 ;  /* 0x0000c0091800d986 */ /* 0x000fe2000c101114 */
[C---:B------:R-:W-:Y:S02]  /*d960*/  ISETP.LT.OR P5, PT, R35.reuse, 0xc9, !P1 ;  /* 0x000000c92300780c */ /* 0x040fe40004fa1670 */
[----:B0-----:R-:W-:Y:S01]  /*d970*/  F2FP.SATFINITE.E5M2.F32.PACK_AB_MERGE_C R5, RZ, R0, RZ ;  /* 0x00000000ff05723e */ /* 0x001fe200048060ff */
[----:B------:R0:W-:Y:S01]  /*d980*/  @!P6 STG.E.U8 desc[UR20][R24.64+0xc1], R7 ;  /* 0x0000c1071800e986 */ /* 0x0001e2000c101114 */
[----:B------:R-:W-:-:S03]  /*d990*/  ISETP.LT.OR P6, PT, R35, 0xca, !P1 ;  /* 0x000000ca2300780c */ /* 0x000fc60004fc1670 */
[----:B------:R-:W-:Y:S01]  /*d9a0*/  @!P2 STG.E.U8 desc[UR20][R26.64+0xc0], R13 ;  /* 0x0000c00d1a00a986 */ /* 0x000fe2000c101114 */
[----:B------:R-:W-:-:S03]  /*d9b0*/  ISETP.LT.OR P2, PT, R35, 0xc9, !P0 ;  /* 0x000000c92300780c */ /* 0x000fc60004741670 */
[----:B------:R1:W-:Y:S01]  /*d9c0*/  @!P4 STG.E.U8 desc[UR20][R26.64+0xc1], R5 ;  /* 0x0000c1051a00c986 */ /* 0x0003e2000c101114 */
[----:B0-----:R-:W-:Y:S02]  /*d9d0*/  F2FP.SATFINITE.E5M2.F32.PACK_AB_MERGE_C R7, RZ, R2, RZ ;  /* 0x00000002ff07723e */ /* 0x001fe400048060ff */
[----:B------:R-:W-:-:S03]  /*d9e0*/  ISETP.LT.OR P4, PT, R35, 0xca, !P0 ;  /* 0x000000ca2300780c */ /* 0x000fc60004781670 */
[----:B------:R0:W-:Y:S01]  /*d9f0*/  @!P5 STG.E.U8 desc[UR20][R24.64+0xc8], R7 ;  /* 0x0000c8071800d986 */ /* 0x0001e2000c101114 */
[----:B------:R-:W-:Y:S02]  /*da00*/  ISETP.LT.OR P5, PT, R35, 0xd1, !P1 ;  /* 0x000000d12300780c */ /* 0x000fe40004fa1670 */
[----:B------:R-:W-:Y:S02]  /*da10*/  F2FP.SATFINITE.E5M2.F32.PACK_AB_MERGE_C R9, RZ, R3, RZ ;  /* 0x00000003ff09723e */ /* 0x000fe400048060ff */
[----:B------:R-:W-:-:S03]  /*da20*/  F2FP.SATFINITE.E5M2.F32.PACK_AB_MERGE_C R11, RZ, R4, RZ ;  /* 0x00000004ff0b723e */ /* 0x000fc600048060ff */
[----:B------:R0:W-:Y:S04]  /*da30*/  @!P6 STG.E.U8 desc[UR20][R24.64+0xc9], R9 ;  /* 0x0000c9091800e986 */ /* 0x0001e8000c101114 */
[----:B------:R-:W-:Y:S01]  /*da40*/  @!P2 STG.E.U8 desc[UR20][R26.64+0xc8], R11 ;  /* 0x0000c80b1a00a986 */ /* 0x000fe2000c101114 */
[----:B--2---:R-:W-:Y:S01]  /*da50*/  FMUL R2, R220, UR22 ;  /* 0x00000016dc027c20 */ /* 0x004fe20008400000 */
[----:B------:R-:W-:Y:S02]  /*da60*/  FMUL R0, R221, UR22 ;  /* 0x00000016dd007c20 */ /* 0x000fe40008400000 */
[----:B------:R-:W2:Y:S03]  /*da70*/  LDL.LU R221, [R1+0x2c] ;  /* 0x00002c0001dd7983 */ /* 0x000ea60000300800 */
[----:B-1----:R-:W-:Y:S01]  /*da80*/  F2FP.SATFINITE.E5M2.F32.PACK_AB_MERGE_C R5, RZ, R0, RZ ;  /* 0x00000000ff05723e */ /* 0x002fe200048060ff */
[----:B------:R-:W2:Y:S01]  /*da90*/  LDL.LU R220, [R1+0x30] ;  /* 0x0000300001dc7983 */ /* 0x000ea20000300800 */
[----:B------:R-:W-:Y:S01]  /*daa0*/  FMUL R0, R223, UR22 ;  /* 0x00000016df007c20 */ /* 0x000fe20008400000 */
[----:B------:R-:W-:Y:S01]  /*dab0*/  FMUL R3, R222, UR22 ;  /* 0x00000016de037c20 */ /* 0x000fe20008400000 */
[----:B0-----:R-:W-:Y:S01]  /*dac0*/  F2FP.SATFINITE.E5M2.F32.PACK_AB_MERGE_C R7, RZ, R2, RZ ;  /* 0x00000002ff07723e */ /* 0x001fe200048060ff */
[----:B------:R-:W2:Y:S02]  /*dad0*/  LDL.LU R222, [R1+0x34] ;  /* 0x0000340001de7983 */ /* 0x000ea40000300800 */
[----:B------:R-:W-:-:S02]  /*dae0*/  F2FP.SATFINITE.E5M2.F32.PACK_AB_MERGE_C R13, RZ, R0, RZ ;  /* 0x00000000ff0d723e */ /* 0x000fc400048060ff */
[----:B------:R-:W2:Y:S01]  /*daf0*/  LDL.LU R223, [R1+0x38] ;  /* 0x0000380001df7983 */ /* 0x000ea20000300800 */
[----:B------:R-:W-:Y:S01]  /*db00*/  F2FP.SATFINITE.E5M2.F32.PACK_AB_MERGE_C R9, RZ, R3, RZ ;  /* 0x00000003ff09723e */ /* 0x000fe200048060ff */
[----:B------:R-:W-:Y:S02]  /*db10*/  FMUL R2, R225, UR22 ;  /* 0x00000016e1027c20 */ /* 0x000fe40008400000 */
[----:B------:R-:W2:Y:S04]  /*db20*/  LDL.LU R225, [R1+0x3c] ;  /* 0x00003c0001e17983 */ /* 0x000ea80000300800 */
[----:B------:R-:W-:Y:S01]  /*db30*/  @!P4 STG.E.U8 desc[UR20][R26.64+0xc9], R5 ;  /* 0x0000c9051a00c986 */ /* 0x000fe2000c101114 */
[----:B---3--:R-:W-:-:S03]  /*db40*/  FMUL R0, R224, UR22 ;  /* 0x00000016e0007c20 */ /* 0x008fc60008400000 */
[----:B------:R0:W-:Y:S04]  /*db50*/  @!P5 STG.E.U8 desc[UR20][R24.64+0xd0], R7 ;  /* 0x0000d0071800d986 */ /* 0x0001e8000c101114 */
[----:B------:R-:W3:Y:S01]  /*db60*/  LDL.LU R224, [R1+0x40] ;  /* 0x0000400001e07983 */ /* 0x000ee20000300800 */
[----:B----4-:R-:W-:-:S03]  /*db70*/  FMUL R3, R226, UR22 ;  /* 0x00000016e2037c20 */ /* 0x010fc60008400000 */
[----:B------:R-:W4:Y:S01]  /*db80*/  LDL.LU R226, [R1+0x44] ;  /* 0x0000440001e27983 */ /* 0x000f220000300800 */
[----:B0-----:R-:W-:Y:S01]  /*db90*/  F2FP.SATFINITE.E5M2.F32.PACK_AB_MERGE_C R7, RZ, R0, RZ ;  /* 0x00000000ff07723e */ /* 0x001fe200048060ff */
[----:B------:R-:W-:Y:S02]  /*dba0*/  FMUL R0, R227, UR22 ;  /* 0x00000016e3007c20 */ /* 0x000fe40008400000 */
[----:B------:R-:W4:Y:S01]  /*dbb0*/  LDL.LU R227, [R1+0x48] ;  /* 0x0000480001e37983 */ /* 0x000f220000300800 */
[C---:B------:R-:W-:Y:S02]  /*dbc0*/  ISETP.LT.OR P6, PT, R35.reuse, 0xd2, !P1 ;  /* 0x000000d22300780c */ /* 0x040fe40004fc1670 */
[C---:B------:R-:W-:Y:S01]  /*dbd0*/  ISETP.LT.OR P4, PT, R35.reuse, 0xd2, !P0 ;  /* 0x000000d22300780c */ /* 0x040fe20004781670 */
[----:B------:R-:W4:Y:S01]  /*dbe0*/  LDL.LU R219, [R1+0x4c] ;  /* 0x00004c0001db7983 */ /* 0x000f220000300800 */
[----:B------:R-:W-:Y:S02]  /*dbf0*/  F2FP.SATFINITE.E5M2.F32.PACK_AB_MERGE_C R5, RZ, R2, RZ ;  /* 0x00000002ff05723e */ /* 0x000fe400048060ff */
[----:B------:R-:W-:-:S02]  /*dc00*/  ISETP.LT.OR P2, PT, R35, 0xd1, !P0 ;  /* 0x000000d12300780c */ /* 0x000fc40004741670 */
[----:B------:R-:W-:Y:S02]  /*dc10*/  ISETP.LT.OR P5, PT, R35, 0xd9, !P1 ;  /* 0x000000d92300780c */ /* 0x000fe40004fa1670 */
[----:B------:R-:W-:-:S03]  /*dc20*/  F2FP.SATFINITE.E5M2.F32.PACK_AB_MERGE_C R11, RZ, R0, RZ ;  /* 0x00000000ff0b723e */ /* 0x000fc600048060ff */
[----:B------:R0:W-:Y:S01]  /*dc30*/  @!P6 STG.E.U8 desc[UR20][R24.64+0xd1], R9 ;  /* 0x0000d1091800e986 */ /* 0x0001e2000c101114 */
[----:B------:R-:W-:-:S03]  /*dc40*/  ISETP.LT.OR P6, PT, R35, 0xda, !P1 ;  /* 0x000000da2300780c */ /* 0x000fc60004fc1670 */
[----:B------:R1:W-:Y:S01]  /*dc50*/  @!P4 STG.E.U8 desc[UR20][R26.64+0xd1], R5 ;  /* 0x0000d1051a00c986 */ /* 0x0003e2000c101114 */
[----:B------:R-:W-:-:S03]  /*dc60*/  ISETP.LT.OR P4, PT, R35, 0xda, !P0 ;  /* 0x000000da2300780c */ /* 0x000fc60004781670 */
[----:B------:R-:W-:Y:S01]  /*dc70*/  @!P2 STG.E.U8 desc[UR20][R26.64+0xd0], R13 ;  /* 0x0000d00d1a00a986 */ /* 0x000fe2000c101114 */
[----:B0-----:R-:W-:-:S03]  /*dc80*/  F2FP.SATFINITE.E5M2.F32.PACK_AB_MERGE_C R9, RZ, R3, RZ ;  /* 0x00000003ff09723e */ /* 0x001fc600048060ff */
[----:B------:R0:W-:Y:S04]  /*dc90*/  @!P5 STG.E.U8 desc[UR20][R24.64+0xd8], R7 ;  /* 0x0000d8071800d986 */ /* 0x0001e8000c101114 */
[----:B------:R0:W-:Y:S01]  /*dca0*/  @!P6 STG.E.U8 desc[UR20][R24.64+0xd9], R9 ;  /* 0x0000d9091800e986 */ /* 0x0001e2000c101114 */
[----:B--2---:R-:W-:-:S03]  /*dcb0*/  FMUL R0, R221, UR22 ;  /* 0x00000016dd007c20 */ /* 0x004fc60008400000 */
[----:B------:R-:W2:Y:S01]  /*dcc0*/  LDL.LU R221, [R1+0x50] ;  /* 0x0000500001dd7983 */ /* 0x000ea20000300800 */
[----:B------:R-:W-:-:S03]  /*dcd0*/  FMUL R2, R220, UR22 ;  /* 0x00000016dc027c20 */ /* 0x000fc60008400000 */
[----:B------:R-:W2:Y:S01]  /*dce0*/  LDL.LU R220, [R1+0x54] ;  /* 0x0000540001dc7983 */ /* 0x000ea20000300800 */
[----:B-1----:R-:W-:Y:S01]  /*dcf0*/  F2FP.SATFINITE.E5M2.F32.PACK_AB_MERGE_C R5, RZ, R0, RZ ;  /* 0x00000000ff05723e */ /* 0x002fe200048060ff */
[----:B------:R-:W-:Y:S02]  /*dd00*/  FMUL R3, R222, UR22 ;  /* 0x00000016de037c20 */ /* 0x000fe40008400000 */
[----:B------:R-:W2:Y:S01]  /*dd10*/  LDL.LU R222, [R1+0x58] ;  /* 0x0000580001de7983 */ /* 0x000ea20000300800 */
[----:B0-----:R-:W-:Y:S01]  /*dd20*/  F2FP.SATFINITE.E5M2.F32.PACK_AB_MERGE_C R7, RZ, R2, RZ ;  /* 0x00000002ff07723e */ /* 0x001fe200048060ff */
[----:B------:R-:W-:Y:S01]  /*dd30*/  FMUL R4, R223, UR22 ;  /* 0x00000016df047c20 */ /* 0x000fe20008400000 */
[----:B------:R-:W-:Y:S01]  /*dd40*/  F2FP.SATFINITE.E5M2.F32.PACK_AB_MERGE_C R9, RZ, R3, RZ ;  /* 0x00000003ff09723e */ /* 0x000fe200048060ff */
[----:B------:R-:W2:Y:S01]  /*dd50*/  LDL.LU R223, [R1+0x5c] ;  /* 0x00005c0001df7983 */ /* 0x000ea20000300800 */
[----:B------:R-:W-:-:S03]  /*dd60*/  FMUL R0, R225, UR22 ;  /* 0x00000016e1007c20 */ /* 0x000fc60008400000 */
[----:B------:R0:W-:Y:S04]  /*dd70*/  @!P4 STG.E.U8 desc[UR20][R26.64+0xd9], R5 ;  /* 0x0000d9051a00c986 */ /* 0x0001e8000c101114 */
[----:B------:R-:W2:Y:S01]  /*dd80*/  LDL.LU R225, [R1+0x60] ;  /* 0x0000600001e17983 */ /* 0x000ea20000300800 */
[----:B0-----:R-:W-:Y:S01]  /*dd90*/  F2FP.SATFINITE.E5M2.F32.PACK_AB_MERGE_C R5, RZ, R0, RZ ;  /* 0x00000000ff05723e */ /* 0x001fe200048060ff */
[----:B---3--:R-:W-:Y:S02]  /*dda0*/  FMUL R2, R224, UR22 ;  /* 0x00000016e0027c20 */ /* 0x008fe40008400000 */
[----:B------:R-:W3:Y:S01]  /*ddb0*/  LDL.LU R224, [R1+0x64] ;  /* 0x0000640001e07983 */ /* 0x000ee20000300800 */
[----:B----4-:R-:W-:-:S03]  /*ddc0*/  FMUL R3, R226, UR22 ;  /* 0x00000016e2037c20 */ /* 0x010fc60008400000 */
[----:B------:R-:W4:Y:S01]  /*ddd0*/  LDL.LU R226, [R1+0x68] ;  /* 0x0000680001e27983 */ /* 0x000f220000300800 */
[----:B------:R-:W-:-:S03]  /*dde0*/  FMUL R0, R227, UR22 ;  /* 0x00000016e3007c20 */ /* 0x000fc60008400000 */
[----:B------:R-:W4:Y:S01]  /*ddf0*/  LDL.LU R227, [R1+0x6c] ;  /* 0x00006c0001e37983 */ /* 0x000f220000300800 */
[C---:B------:R-:W-:Y:S02]  /*de00*/  ISETP.LT.OR P2, PT, R35.reuse, 0xd9, !P0 ;  /* 0x000000d92300780c */ /* 0x040fe40004741670 */
[C---:B------:R-:W-:Y:S02]  /*de10*/  ISETP.LT.OR P5, PT, R35.reuse, 0xe1, !P1 ;  /* 0x000000e12300780c */ /* 0x040fe40004fa1670 */
[C---:B------:R-:W-:Y:S02]  /*de20*/  ISETP.LT.OR P6, PT, R35.reuse, 0xe2, !P1 ;  /* 0x000000e22300780c */ /* 0x040fe40004fc1670 */
[----:B------:R-:W-:-:S07]  /*de30*/  ISETP.LT.OR P4, PT, R35, 0xe2, !P0 ;  /* 0x000000e22300780c */ /* 0x000fce0004781670 */
[----:B------:R-:W-:Y:S01]  /*de40*/  @!P2 STG.E.U8 desc[UR20][R26.64+0xd8], R11 ;  /* 0x0000d80b1a00a986 */ /* 0x000fe2000c101114 */
[----:B------:R-:W-:-:S03]  /*de50*/  ISETP.LT.OR P2, PT, R35, 0xe1, !P0 ;  /* 0x000000e12300780c */ /* 0x000fc60004741670 */
[----:B------:R0:W-:Y:S01]  /*de60*/  @!P5 STG.E.U8 desc[UR20][R24.64+0xe0], R7 ;  /* 0x0000e0071800d986 */ /* 0x0001e2000c101114 */
[----:B------:R-:W-:-:S03]  /*de70*/  ISETP.LT.OR P5, PT, R35, 0xe9, !P1 ;  /* 0x000000e92300780c */ /* 0x000fc60004fa1670 */
[----:B------:R1:W-:Y:S01]  /*de80*/  @!P6 STG.E.U8 desc[UR20][R24.64+0xe1], R9 ;  /* 0x0000e1091800e986 */ /* 0x0003e2000c101114 */
[----:B------:R-:W-:Y:S02]  /*de90*/  ISETP.LT.OR P6, PT, R35, 0xea, !P1 ;  /* 0x000000ea2300780c */ /* 0x000fe40004fc1670 */
[----:B------:R-:W-:Y:S01]  /*dea0*/  F2FP.SATFINITE.E5M2.F32.PACK_AB_MERGE_C R13, RZ, R4, RZ ;  /* 0x00000004ff0d723e */ /* 0x000fe200048060ff */
[----:B------:R1:W-:Y:S01]  /*deb0*/  @!P4 STG.E.U8 desc[UR20][R26.64+0xe1], R5 ;  /* 0x0000e1051a00c986 */ /* 0x0003e2000c101114 */
[----:B0-----:R-:W-:-:S03]  /*dec0*/  F2FP.SATFINITE.E5M2.F32.PACK_AB_MERGE_C R7, RZ, R2, RZ ;  /* 0x00000002ff07723e */ /* 0x001fc600048060ff */
[----:B------:R-:W-:Y:S01]  /*ded0*/  @!P2 STG.E.U8 desc[UR20][R26.64+0xe0], R13 ;  /* 0x0000e00d1a00a986 */ /* 0x000fe2000c101114 */
[----:B-1----:R-:W-:-:S03]  /*dee0*/  F2FP.SATFINITE.E5M2.F32.PACK_AB_MERGE_C R9, RZ, R3, RZ ;  /* 0x00000003ff09723e */ /* 0x002fc600048060ff */
[----:B------:R0:W-:Y:S01]  /*def0*/  @!P5 STG.E.U8 desc[UR20][R24.64+0xe8], R7 ;  /* 0x0000e8071800d986 */ /* 0x0001e2000c101114 */
[C---:B------:R-:W-:Y:S02]  /*df00*/  ISETP.LT.OR P2, PT, R35.reuse, 0xe9, !P0 ;  /* 0x000000e92300780c */ /* 0x040fe40004741670 */
[C---:B------:R-:W-:Y:S01]  /*df10*/  ISETP.LT.OR P4, PT, R35.reuse, 0xea, !P0 ;  /* 0x000000ea2300780c */ /* 0x040fe20004781670 */
[----:B------:R1:W-:Y:S01]  /*df20*/  @!P6 STG.E.U8 desc[UR20][R24.64+0xe9], R9 ;  /* 0x0000e9091800e986 */ /* 0x0003e2000c101114 */
[----:B------:R-:W-:Y:S01]  /*df30*/  ISETP.LT.OR P5, PT, R35, 0xf1, !P1 ;  /* 0x000000f12300780c */ /* 0x000fe20004fa1670 */
[----:B------:R-:W-:Y:S01]  /*df40*/  FMUL R2, R219, UR22 ;  /* 0x00000016db027c20 */ /* 0x000fe20008400000 */
[----:B------:R-:W-:Y:S02]  /*df50*/  ISETP.LT.OR P6, PT, R35, 0xf2, !P1 ;  /* 0x000000f22300780c */ /* 0x000fe40004fc1670 */
[----:B------:R-:W-:Y:S02]  /*df60*/  F2FP.SATFINITE.E5M2.F32.PACK_AB_MERGE_C R11, RZ, R0, RZ ;  /* 0x00000000ff0b723e */ /* 0x000fe400048060ff */
[----:B------:R-:W-:-:S03]  /*df70*/  F2FP.SATFINITE.E5M2.F32.PACK_AB_MERGE_C R5, RZ, R2, RZ ;  /* 0x00000002ff05723e */ /* 0x000fc600048060ff */
[----:B------:R-:W-:Y:S01]  /*df80*/  @!P2 STG.E.U8 desc[UR20][R26.64+0xe8], R11 ;  /* 0x0000e80b1a00a986 */ /* 0x000fe2000c101114 */
[----:B------:R-:W-:-:S03]  /*df90*/  ISETP.LT.OR P2, PT, R35, 0xf1, !P0 ;  /* 0x000000f12300780c */ /* 0x000fc60004741670 */
[----:B------:R-:W-:Y:S01]  /*dfa0*/  @!P4 STG.E.U8 desc[UR20][R26.64+0xe9], R5 ;  /* 0x0000e9051a00c986 */ /* 0x000fe2000c101114 */
[C---:B------:R-:W-:Y:S02]  /*dfb0*/  ISETP.LT.OR P4, PT, R35.reuse, 0xf9, !P1 ;  /* 0x000000f92300780c */ /* 0x040fe40004f81670 */
[----:B------:R-:W-:Y:S01]  /*dfc0*/  ISETP.LT.OR P1, PT, R35, 0xfa, !P1 ;  /* 0x000000fa2300780c */ /* 0x000fe20004f21670 */
[----:B--2---:R-:W-:Y:S01]  /*dfd0*/  FMUL R0, R221, UR22 ;  /* 0x00000016dd007c20 */ /* 0x004fe20008400000 */
[----:B------:R-:W-:-:S04]  /*dfe0*/  FMUL R3, R220, UR22 ;  /* 0x00000016dc037c20 */ /* 0x000fc80008400000 */
[----:B0-----:R-:W-:Y:S02]  /*dff0*/  F2FP.SATFINITE.E5M2.F32.PACK_AB_MERGE_C R7, RZ, R0, RZ ;  /* 0x00000000ff07723e */ /* 0x001fe400048060ff */
[----:B-1----:R-:W-:Y:S01]  /*e000*/  F2FP.SATFINITE.E5M2.F32.PACK_AB_MERGE_C R9, RZ, R3, RZ ;  /* 0x00000003ff09723e */ /* 0x002fe200048060ff */
[----:B------:R-:W-:Y:S02]  /*e010*/  FMUL R0, R222, UR22 ;  /* 0x00000016de007c20 */ /* 0x000fe40008400000 */
[----:B------:R0:W-:Y:S01]  /*e020*/  @!P5 STG.E.U8 desc[UR20][R24.64+0xf0], R7 ;  /* 0x0000f0071800d986 */ /* 0x0001e2000c101114 */
[----:B------:R-:W-:-:S03]  /*e030*/  ISETP.LT.OR P5, PT, R35, 0xf2, !P0 ;  /* 0x000000f22300780c */ /* 0x000fc600047a1670 */
[----:B------:R1:W-:Y:S01]  /*e040*/  @!P6 STG.E.U8 desc[UR20][R24.64+0xf1], R9 ;  /* 0x0000f1091800e986 */ /* 0x0003e2000c101114 */
[----:B------:R-:W-:Y:S02]  /*e050*/  ISETP.LT.OR P6, PT, R35, 0xf9, !P0 ;  /* 0x000000f92300780c */ /* 0x000fe400047c1670 */
[----:B------:R-:W-:Y:S01]  /*e060*/  F2FP.SATFINITE.E5M2.F32.PACK_AB_MERGE_C R13, RZ, R0, RZ ;  /* 0x00000000ff0d723e */ /* 0x000fe200048060ff */
[----:B------:R-:W-:Y:S01]  /*e070*/  FMUL R0, R223, UR22 ;  /* 0x00000016df007c20 */ /* 0x000fe20008400000 */
[----:B------:R-:W-:Y:S01]  /*e080*/  ISETP.LT.OR P0, PT, R35, 0xfa, !P0 ;  /* 0x000000fa2300780c */ /* 0x000fe20004701670 */
[----:B------:R-:W-:-:S03]  /*e090*/  FMUL R2, R225, UR22 ;  /* 0x00000016e1027c20 */ /* 0x000fc60008400000 */
[----:B0-----:R-:W-:Y:S02]  /*e0a0*/  F2FP.SATFINITE.E5M2.F32.PACK_AB_MERGE_C R7, RZ, R0, RZ ;  /* 0x00000000ff07723e */ /* 0x001fe400048060ff */
[----:B-1----:R-:W-:Y:S01]  /*e0b0*/  F2FP.SATFINITE.E5M2.F32.PACK_AB_MERGE_C R9, RZ, R2, RZ ;  /* 0x00000002ff09723e */ /* 0x002fe200048060ff */
[----:B---3--:R-:W-:Y:S01]  /*e0c0*/  FMUL R3, R224, UR22 ;  /* 0x00000016e0037c20 */ /* 0x008fe20008400000 */
[----:B----4-:R-:W-:Y:S01]  /*e0d0*/  FMUL R4, R226, UR22 ;  /* 0x00000016e2047c20 */ /* 0x010fe20008400000 */
[----:B------:R-:W-:-:S03]  /*e0e0*/  FMUL R5, R227, UR22 ;  /* 0x00000016e3057c20 */ /* 0x000fc60008400000 */
[----:B------:R-:W-:Y:S02]  /*e0f0*/  F2FP.SATFINITE.E5M2.F32.PACK_AB_MERGE_C R3, RZ, R3, RZ ;  /* 0x00000003ff03723e */ /* 0x000fe400048060ff */
[----:B------:R-:W-:Y:S02]  /*e100*/  F2FP.SATFINITE.E5M2.F32.PACK_AB_MERGE_C R11, RZ, R4, RZ ;  /* 0x00000004ff0b723e */ /* 0x000fe400048060ff */
[----:B------:R-:W-:Y:S01]  /*e110*/  F2FP.SATFINITE.E5M2.F32.PACK_AB_MERGE_C R5, RZ, R5, RZ ;  /* 0x00000005ff05723e */ /* 0x000fe200048060ff */
[----:B------:R0:W-:Y:S04]  /*e120*/  @!P2 STG.E.U8 desc[UR20][R26.64+0xf0], R13 ;  /* 0x0000f00d1a00a986 */ /* 0x0001e8000c101114 */
[----:B------:R0:W-:Y:S04]  /*e130*/  @!P5 STG.E.U8 desc[UR20][R26.64+0xf1], R7 ;  /* 0x0000f1071a00d986 */ /* 0x0001e8000c101114 */
[----:B------:R0:W-:Y:S04]  /*e140*/  @!P4 STG.E.U8 desc[UR20][R24.64+0xf8], R9 ;  /* 0x0000f8091800c986 */ /* 0x0001e8000c101114 */
[----:B------:R0:W-:Y:S04]  /*e150*/  @!P1 STG.E.U8 desc[UR20][R24.64+0xf9], R3 ;  /* 0x0000f90318009986 */ /* 0x0001e8000c101114 */
[----:B------:R0:W-:Y:S04]  /*e160*/  @!P6 STG.E.U8 desc[UR20][R26.64+0xf8], R11 ;  /* 0x0000f80b1a00e986 */ /* 0x0001e8000c101114 */
[----:B------:R0:W-:Y:S02]  /*e170*/  @!P0 STG.E.U8 desc[UR20][R26.64+0xf9], R5 ;  /* 0x0000f9051a008986 */ /* 0x0001e4000c101114 */
.L_x_289:
[----:B------:R-:W-:Y:S05]  /*e180*/  BSYNC B0 ;  /* 0x0000000000007941 */ /* 0x000fea0003800000 */
.L_x_31:
[----:B0----5:R-:W2:Y:S04]  /*e190*/  LDL.LU R3, [R1+0x70] ;  /* 0x0000700001037983 */ /* 0x021ea80000300800 */
[----:B------:R-:W2:Y:S01]  /*e1a0*/  LDL.LU R2, [R1+0x74] ;  /* 0x0000740001027983 */ /* 0x000ea20000300800 */
[----:B------:R-:W-:Y:S01]  /*e1b0*/  ULDC UR6, c[0x0][0xc] ;  /* 0x0000030000067ab9 */ /* 0x000fe20000000800 */
[----:B------:R-:W-:Y:S01]  /*e1c0*/  ULDC UR7, c[0x0][0x10] ;  /* 0x0000040000077ab9 */ /* 0x000fe20000000800 */
[----:B------:R-:W2:Y:S01]  /*e1d0*/  LDC R5, c[0x0][0x14] ;  /* 0x00000500ff057b82 */ /* 0x000ea20000000800 */
[----:B------:R-:W-:Y:S01]  /*e1e0*/  UIMAD.WIDE.U32 UR6, UR6, UR7, URZ ;  /* 0x00000007060672a5 */ /* 0x000fe2000f8e003f */
[----:B------:R-:W-:Y:S01]  /*e1f0*/  PRMT R0, RZ, 0x7610, R0 ;  /* 0x00007610ff007816 */ /* 0x000fe20000000000 */
[----:B------:R-:W-:-:S04]  /*e200*/  UMOV UR24, 0xffffffff ;  /* 0xffffffff00187882 */ /* 0x000fc80000000000 */
[----:B--2---:R-:W-:-:S04]  /*e210*/  IMAD.WIDE.U32 R2, R5, UR6, R2 ;  /* 0x0000000605027c25 */ /* 0x004fc8000f8e0002 */
[----:B------:R-:W-:Y:S01]  /*e220*/  IMAD R5, R5, UR7, RZ ;  /* 0x0000000705057c24 */ /* 0x000fe2000f8e02ff */
[----:B------:R-:W-:Y:S01]  /*e230*/  ULDC.64 UR6, c[0x0][0x650] ;  /* 0x0001940000067ab9 */ /* 0x000fe20000000a00 */
[----:B------:R-:W-:Y:S01]  /*e240*/  IMAD.MOV.U32 R19, RZ, RZ, R2 ;  /* 0x000000ffff137224 */ /* 0x000fe200078e0002 */
[----:B------:R-:W-:Y:S01]  /*e250*/  ISETP.GE.U32.AND P0, PT, R2, UR6, PT ;  /* 0x0000000602007c0c */ /* 0x000fe2000bf06070 */
[----:B------:R-:W-:Y:S02]  /*e260*/  IMAD.IADD R22, R3, 0x1, R5 ;  /* 0x0000000103167824 */ /* 0x000fe400078e0205 */
[----:B------:R-:W-:-:S03]  /*e270*/  IMAD.MOV.U32 R2, RZ, RZ, -0x1 ;  /* 0xffffffffff027424 */ /* 0x000fc600078e00ff */
[----:B------:R0:W-:Y:S01]  /*e280*/  STL [R1+0x70], R22 ;  /* 0x0000701601007387 */ /* 0x0001e20000100800 */
[----:B------:R-:W-:-:S03]  /*e290*/  ISETP.GE.U32.AND.EX P0, PT, R22, UR7, PT, P0 ;  /* 0x0000000716007c0c */ /* 0x000fc6000bf06100 */
[----:B------:R0:W-:Y:S04]  /*e2a0*/  STL [R1+0x74], R19 ;  /* 0x0000741301007387 */ /* 0x0001e80000100800 */
[----:B------:R0:W-:Y:S06]  /*e2b0*/  STL [R1+0x78], R2 ;  /* 0x0000780201007387 */ /* 0x0001ec0000100800 */
[----:B------:R-:W-:Y:S05]  /*e2c0*/  @P0 BRA `(.L_x_290) ;  /* 0x00000004006c0947 */ /* 0x000fea0003800000 */
[----:B------:R-:W2:Y:S01]  /*e2d0*/  S2R R14, SR_CTAID.X ;  /* 0x00000000000e7919 */ /* 0x000ea20000002500 */
[----:B------:R-:W5:Y:S01]  /*e2e0*/  LDC.64 R8, c[0x0][0x628] ;  /* 0x00018a00ff087b82 */ /* 0x000f620000000a00 */
[----:B------:R-:W-:Y:S01]  /*e2f0*/  ULDC UR6, c[0x0][0x150] ;  /* 0x0000540000067ab9 */ /* 0x000fe20000000800 */
[----:B------:R-:W-:Y:S01]  /*e300*/  IMAD.MOV.U32 R6, RZ, RZ, R19 ;  /* 0x000000ffff067224 */ /* 0x000fe200078e0013 */
[----:B------:R-:W0:Y:S01]  /*e310*/  S2R R16, SR_CTAID.Y ;  /* 0x0000000000107919 */ /* 0x000e220000002600 */
[----:B------:R-:W-:-:S04]  /*e320*/  IMAD.MOV.U32 R7, RZ, RZ, R22 ;  /* 0x000000ffff077224 */ /* 0x000fc800078e0016 */
[----:B------:R-:W0:Y:S08]  /*e330*/  LDC R17, c[0x0][0x144] ;  /* 0x00005100ff117b82 */ /* 0x000e300000000800 */
[----:B------:R-:W0:Y:S08]  /*e340*/  LDC R10, c[0x0][0x630] ;  /* 0x00018c00ff0a7b82 */ /* 0x000e300000000800 */
[----:B------:R-:W0:Y:S01]  /*e350*/  LDC.64 R12, c[0x0][0x620] ;  /* 0x00018800ff0c7b82 */ /* 0x000e220000000a00 */
[----:B-----5:R-:W-:-:S04]  /*e360*/  ISETP.NE.U32.AND P0, PT, R8, RZ, PT ;  /* 0x000000ff0800720c */ /* 0x020fc80003f05070 */
[----:B------:R-:W-:Y:S02]  /*e370*/  ISETP.NE.AND.EX P0, PT, R9, RZ, PT, P0 ;  /* 0x000000ff0900720c */ /* 0x000fe40003f05300 */
[----:B--2---:R-:W-:-:S05]  /*e380*/  I2FP.F32.U32 R0, R14 ;  /* 0x0000000e00007245 */ /* 0x004fca0000201000 */
[----:B------:R-:W-:-:S04]  /*e390*/  FMUL R0, R0, UR6 ;  /* 0x0000000600007c20 */ /* 0x000fc80008400000 */
[----:B------:R2:W0:Y:S02]  /*e3a0*/  F2I.U32.TRUNC.NTZ R15, R0 ;  /* 0x00000000000f7305 */ /* 0x000424000020f000 */
[----:B------:R-:W-:Y:S05]  /*e3b0*/  @!P0 BRA `(.L_x_291) ;  /* 0x0000000000288947 */ /* 0x000fea0003800000 */
[----:B--2---:R-:W2:Y:S02]  /*e3c0*/  LDC R0, c[0x0][0x634] ;  /* 0x00018d00ff007b82 */ /* 0x004ea40000000800 */
[----:B--2---:R-:W-:-:S05]  /*e3d0*/  IADD3 R7, P0, R19, R0, RZ ;  /* 0x0000000013077210 */ /* 0x004fca0007f1e0ff */
[----:B------:R-:W-:-:S04]  /*e3e0*/  IMAD.X R11, RZ, RZ, R22, P0 ;  /* 0x000000ffff0b7224 */ /* 0x000fc800000e0616 */
[----:B0-----:R-:W-:-:S04]  /*e3f0*/  IMAD.WIDE.U32 R2, R11, R8, RZ ;  /* 0x000000080b027225 */ /* 0x001fc800078e00ff */
[----:B------:R-:W-:-:S04]  /*e400*/  IMAD.WIDE.U32 R4, P0, R7, R9, R2 ;  /* 0x0000000907047225 */ /* 0x000fc80007800002 */
[----:B------:R-:W-:-:S04]  /*e410*/  IMAD.WIDE.U32 R2, R7, R8, RZ ;  /* 0x0000000807027225 */ /* 0x000fc800078e00ff */
[----:B------:R-:W-:Y:S01]  /*e420*/  IMAD.X R7, RZ, RZ, RZ, P0 ;  /* 0x000000ffff077224 */ /* 0x000fe200000e06ff */
[----:B------:R-:W-:Y:S01]  /*e430*/  IADD3 RZ, P0, R3, R4, RZ ;  /* 0x0000000403ff7210 */ /* 0x000fe20007f1e0ff */
[----:B------:R-:W-:-:S04]  /*e440*/  IMAD.MOV.U32 R6, RZ, RZ, R5 ;  /* 0x000000ffff067224 */ /* 0x000fc800078e0005 */
[----:B------:R-:W-:-:S08]  /*e450*/  IMAD.WIDE.U32.X R6, R11, R9, R6, P0 ;  /* 0x000000090b067225 */ /* 0x000fd000000e0406 */
.L_x_291:
[-CC-:B01----:R-:W-:Y:S01]  /*e460*/  SHF.R.U64 R24, R6, R10.reuse, R7.reuse ;  /* 0x0000000a06187219 */ /* 0x183fe20000001207 */
[----:B------:R-:W0:Y:S01]  /*e470*/  LDC.64 R20, c[0x0][0x640] ;  /* 0x00019000ff147b82 */ /* 0x000e220000000a00 */
[----:B--2---:R-:W-:Y:S01]  /*e480*/  SHF.R.U32.HI R0, RZ, R10, R7 ;  /* 0x0000000aff007219 */ /* 0x004fe20000011607 */
[----:B------:R-:W-:Y:S01]  /*e490*/  IMAD.MOV.U32 R2, RZ, RZ, R19 ;  /* 0x000000ffff027224 */ /* 0x000fe200078e0013 */
[----:B------:R-:W-:Y:S01]  /*e4a0*/  IADD3 R5, P0, RZ, -R24, RZ ;  /* 0x80000018ff057210 */ /* 0x000fe20007f1e0ff */
[----:B------:R-:W-:Y:S01]  /*e4b0*/  IMAD.MOV R15, RZ, RZ, -R15 ;  /* 0x000000ffff0f7224 */ /* 0x000fe200078e0a0f */
[----:B------:R-:W-:Y:S01]  /*e4c0*/  ULDC UR6, c[0x0][0x154] ;  /* 0x0000550000067ab9 */ /* 0x000fe20000000800 */
[----:B------:R-:W-:Y:S02]  /*e4d0*/  IMAD.MOV.U32 R7, RZ, RZ, 0x1 ;  /* 0x00000001ff077424 */ /* 0x000fe400078e00ff */
[----:B------:R-:W1:Y:S01]  /*e4e0*/  LDC R4, c[0x0][0x618] ;  /* 0x00018600ff047b82 */ /* 0x000e620000000800 */
[----:B------:R-:W-:-:S02]  /*e4f0*/  IMAD.X R3, RZ, RZ, ~R0, P0 ;  /* 0x000000ffff037224 */ /* 0x000fc400000e0e00 */
[----:B------:R-:W-:Y:S02]  /*e500*/  IMAD R15, R17, R15, R14 ;  /* 0x0000000f110f7224 */ /* 0x000fe400078e020e */
[-C--:B------:R-:W-:Y:S02]  /*e510*/  IMAD R0, R3, R12.reuse, RZ ;  /* 0x0000000c03007224 */ /* 0x080fe400078e02ff */
[----:B------:R-:W-:Y:S01]  /*e520*/  IMAD.MOV.U32 R3, RZ, RZ, R22 ;  /* 0x000000ffff037224 */ /* 0x000fe200078e0016 */
[----:B------:R-:W2:Y:S01]  /*e530*/  LDC R6, c[0x0][0x608] ;  /* 0x00018200ff067b82 */ /* 0x000ea20000000800 */
[----:B------:R-:W-:-:S04]  /*e540*/  IMAD.WIDE.U32 R2, R5, R12, R2 ;  /* 0x0000000c05027225 */ /* 0x000fc800078e0002 */
[----:B------:R-:W-:-:S03]  /*e550*/  IMAD R5, R5, R13, R0 ;  /* 0x0000000d05057224 */ /* 0x000fc600078e0200 */
[----:B------:R-:W5:Y:S01]  /*e560*/  LDC R18, c[0x0][0x658] ;  /* 0x00019600ff127b82 */ /* 0x000f620000000800 */
[----:B------:R-:W-:Y:S01]  /*e570*/  I2FP.F32.U32 R0, R16 ;  /* 0x0000001000007245 */ /* 0x000fe20000201000 */
[----:B------:R-:W-:Y:S01]  /*e580*/  IMAD.IADD R3, R3, 0x1, R5 ;  /* 0x0000000103037824 */ /* 0x000fe200078e0205 */
[----:B0-----:R-:W-:Y:S01]  /*e590*/  ISETP.NE.U32.AND P0, PT, R20, RZ, PT ;  /* 0x000000ff1400720c */ /* 0x001fe20003f05070 */
[----:B------:R-:W-:Y:S02]  /*e5a0*/  IMAD.MOV.U32 R5, RZ, RZ, -0x1 ;  /* 0xffffffffff057424 */ /* 0x000fe400078e00ff */
[----:B------:R-:W-:Y:S02]  /*e5b0*/  FMUL R0, R0, UR6 ;  /* 0x0000000600007c20 */ /* 0x000fe40008400000 */
[----:B------:R-:W0:Y:S01]  /*e5c0*/  LDC R13, c[0x0][0x148] ;  /* 0x00005200ff0d7b82 */ /* 0x000e220000000800 */
[----:B-1----:R-:W-:Y:S01]  /*e5d0*/  SHF.R.U64 R10, R2, R4, R3 ;  /* 0x00000004020a7219 */ /* 0x002fe20000001203 */
[----:B------:R1:W0:Y:S01]  /*e5e0*/  F2I.U32.TRUNC.NTZ R12, R0 ;  /* 0x00000000000c7305 */ /* 0x000222000020f000 */
[----:B------:R-:W-:-:S02]  /*e5f0*/  ISETP.NE.AND.EX P0, PT, R21, RZ, PT, P0 ;  /* 0x000000ff1500720c */ /* 0x000fc40003f05300 */
[----:B------:R-:W-:-:S03]  /*e600*/  SHF.R.U32.HI R3, RZ, R4, R3 ;  /* 0x00000004ff037219 */ /* 0x000fc60000011603 */
[----:B------:R-:W0:Y:S01]  /*e610*/  LDC R14, c[0x0][0x600] ;  /* 0x00018000ff0e7b82 */ /* 0x000e220000000800 */
[-CC-:B--2---:R-:W-:Y:S02]  /*e620*/  SHF.R.U64 R8, R10, R6.reuse, R3.reuse ;  /* 0x000000060a087219 */ /* 0x184fe40000001203 */
[----:B------:R-:W-:-:S05]  /*e630*/  SHF.R.U32.HI R3, RZ, R6, R3 ;  /* 0x00000006ff037219 */ /* 0x000fca0000011603 */
[----:B------:R-:W2:Y:S01]  /*e640*/  LDC R19, c[0x0][0x648] ;  /* 0x00019200ff137b82 */ /* 0x000ea20000000800 */
[-CC-:B-----5:R-:W-:Y:S02]  /*e650*/  SHF.R.U64 R11, R8, R18.reuse, R3.reuse ;  /* 0x00000012080b7219 */ /* 0x1a0fe40000001203 */
[-C--:B------:R-:W-:Y:S02]  /*e660*/  SHF.L.U32 R5, R5, R18.reuse, RZ ;  /* 0x0000001205057219 */ /* 0x080fe400000006ff */
[-C--:B------:R-:W-:Y:S01]  /*e670*/  SHF.R.U32.HI R3, RZ, R18.reuse, R3 ;  /* 0x00000012ff037219 */ /* 0x080fe20000011603 */
[----:B------:R-:W-:Y:S01]  /*e680*/  IMAD.MOV.U32 R2, RZ, RZ, R11 ;  /* 0x000000ffff027224 */ /* 0x000fe200078e000b */
[----:B------:R-:W-:Y:S01]  /*e690*/  SHF.L.U32 R34, R7, R18, RZ ;  /* 0x0000001207227219 */ /* 0x000fe200000006ff */
[----:B------:R-:W0:Y:S01]  /*e6a0*/  LDC R22, c[0x0][0x638] ;  /* 0x00018e00ff167b82 */ /* 0x000e220000000800 */
[----:B------:R-:W-:-:S07]  /*e6b0*/  LOP3.LUT R17, RZ, R5, RZ, 0x33, !PT ;  /* 0x00000005ff117212 */ /* 0x000fce00078e33ff */
[----:B------:R-:W0:Y:S01]  /*e6c0*/  LDC R23, c[0x0][0x610] ;  /* 0x00018400ff177b82 */ /* 0x000e220000000800 */
[----:B-1----:R-:W-:Y:S05]  /*e6d0*/  @!P0 BRA `(.L_x_292) ;  /* 0x0000000000288947 */ /* 0x002fea0003800000 */
        /* <DEDUP_REMOVED lines=10> */
.L_x_292:
[----:B--2---:R-:W-:Y:S01]  /*e780*/  SHF.R.U64 R0, R2, R19, R3 ;  /* 0x0000001302007219 */ /* 0x004fe20000001203 */
[----:B0-----:R-:W-:Y:S01]  /*e790*/  VIADD R3, R14, 0xffffffff ;  /* 0xffffffff0e037836 */ /* 0x001fe20000000000 */
[----:B------:R-:W-:Y:S01]  /*e7a0*/  LOP3.LUT R5, R8, R17, RZ, 0xc0, !PT ;  /* 0x0000001108057212 */ /* 0x000fe200078ec0ff */
[----:B------:R-:W-:Y:S01]  /*e7b0*/  IMAD.MOV R12, RZ, RZ, -R12 ;  /* 0x000000ffff0c7224 */ /* 0x000fe200078e0a0c */
[----:B------:R-:W-:Y:S01]  /*e7c0*/  R2UR UR24, R24 ;  /* 0x00000000181872ca */ /* 0x000fe200000e0000 */
[----:B------:R-:W-:Y:S01]  /*e7d0*/  IMAD.MOV R2, RZ, RZ, -R0 ;  /* 0x000000ffff027224 */ /* 0x000fe200078e0a00 */
[----:B------:R-:W-:Y:S01]  /*e7e0*/  LOP3.LUT R3, R10, R3, RZ, 0xc0, !PT ;  /* 0x000000030a037212 */ /* 0x000fe200078ec0ff */
[----:B------:R-:W-:Y:S02]  /*e7f0*/  IMAD R34, R34, R0, R5 ;  /* 0x0000000022227224 */ /* 0x000fe400078e0205 */
[----:B------:R-:W-:Y:S02]  /*e800*/  @P3 IMAD R15, R13, R12, R16 ;  /* 0x0000000c0d0f3224 */ /* 0x000fe400078e0210 */
[----:B------:R-:W-:-:S02]  /*e810*/  IMAD R0, R2, R22, R11 ;  /* 0x0000001602007224 */ /* 0x000fc400078e020b */
[----:B------:R-:W-:Y:S02]  /*e820*/  IMAD R34, R34, R23, R15 ;  /* 0x0000001722227224 */ /* 0x000fe400078e020f */
[----:B------:R-:W-:Y:S02]  /*e830*/  IMAD R3, R0, R14, R3 ;  /* 0x0000000e00037224 */ /* 0x000fe400078e0203 */
[----:B------:R-:W-:-:S03]  /*e840*/  IMAD.MOV.U32 R0, RZ, RZ, 0x1 ;  /* 0x00000001ff007424 */ /* 0x000fc600078e00ff */
[----:B------:R-:W-:Y:S02]  /*e850*/  SEL R2, R3, R34, !P3 ;  /* 0x0000002203027207 */ /* 0x000fe40005800000 */
[----:B------:R-:W-:-:S03]  /*e860*/  SEL R34, R34, R3, !P3 ;  /* 0x0000000322227207 */ /* 0x000fc60005800000 */
[----:B------:R2:W-:Y:S04]  /*e870*/  STL [R1+0x78], R2 ;  /* 0x0000780201007387 */ /* 0x0005e80000100800 */
.L_x_290:
[----:B------:R-:W-:Y:S01]  /*e880*/  UIADD3 UR5, UR12, UR5, URZ ;  /* 0x000000050c057290 */ /* 0x000fe2000fffe03f */
[----:B------:R0:W-:Y:S01]  /*e890*/  STL [R1+0x7c], R34 ;  /* 0x00007c2201007387 */ /* 0x0001e20000100800 */
[----:B------:R-:W-:Y:S02]  /*e8a0*/  LOP3.LUT P0, RZ, R0, 0xff, RZ, 0xc0, !PT ;  /* 0x000000ff00ff7812 */ /* 0x000fe4000780c0ff */
[----:B------:R-:W-:Y:S02]  /*e8b0*/  USHF.R.U32.HI UR6, URZ, 0x2, UR5 ;  /* 0x000000023f067899 */ /* 0x000fe40008011605 */
[----:B------:R-:W-:Y:S02]  /*e8c0*/  UISETP.GT.U32.AND UP0, UPT, UR5, 0x3, UPT ;  /* 0x000000030500788c */ /* 0x000fe4000bf04070 */
[----:B------:R-:W-:Y:S02]  /*e8d0*/  ULOP3.LUT UR6, UR6, 0x1, URZ, 0xc0, !UPT ;  /* 0x0000000106067892 */ /* 0x000fe4000f8ec03f */
[----:B------:R-:W-:-:S02]  /*e8e0*/  UISETP.LT.U32.AND UP0, UPT, UR12, 0x4, UP0 ;  /* 0x000000040c00788c */ /* 0x000fc40008701070 */
[----:B------:R-:W-:Y:S02]  /*e8f0*/  UISETP.NE.U32.AND UP1, UPT, UR6, 0x1, UPT ;  /* 0x000000010600788c */ /* 0x000fe4000bf25070 */
[----:B------:R-:W-:Y:S02]  /*e900*/  USEL UR7, URZ, 0x1, !UP0 ;  /* 0x000000013f077887 */ /* 0x000fe4000c000000 */
[----:B------:R-:W-:Y:S02]  /*e910*/  UISETP.GT.U32.AND UP1, UPT, UR12, 0x3, !UP1 ;  /* 0x000000030c00788c */ /* 0x000fe4000cf24070 */
[----:B------:R-:W-:Y:S02]  /*e920*/  ULOP3.LUT UR5, UR5, 0x3, URZ, 0xc0, !UPT ;  /* 0x0000000305057892 */ /* 0x000fe4000f8ec03f */
[----:B------:R-:W-:-:S04]  /*e930*/  USEL UR6, URZ, 0x1, !UP1 ;  /* 0x000000013f067887 */ /* 0x000fc8000c800000 */
[----:B------:R-:W-:Y:S01]  /*e940*/  ULOP3.LUT UR4, UR6, UR4, UR7, 0x96, !UPT ;  /* 0x0000000406047292 */ /* 0x000fe2000f8e9607 */
[----:B0-----:R-:W-:Y:S11]  /*e950*/  @P0 BRA `(.L_x_293) ;  /* 0xffffff2400b00947 */ /* 0x001ff6000383ffff */
[----:B------:R-:W-:Y:S05]  /*e960*/  EXIT ;  /* 0x000000000000794d */ /* 0x000fea0003800000 */
.L_x_3:
[----:B------:R-:W2:Y:S01]  /*e970*/  LDL R16, [R1+0x74] ;  /* 0x0000740001107983 */ /* 0x000ea20000100800 */
[----:B------:R-:W-:-:S03]  /*e980*/  ULDC.64 UR4, c[0x0][0x650] ;  /* 0x0001940000047ab9 */ /* 0x000fc60000000a00 */
[----:B------:R-:W3:Y:S01]  /*e990*/  LDL R17, [R1+0x70] ;  /* 0x0000700001117983 */ /* 0x000ee20000100800 */
[----:B------:R-:W-:Y:S01]  /*e9a0*/  PRMT R4, RZ, 0x7610, R4 ;  /* 0x00007610ff047816 */ /* 0x000fe20000000004 */
[----:B------:R-:W-:Y:S02]  /*e9b0*/  IMAD.MOV.U32 R5, RZ, RZ, -0x1 ;  /* 0xffffffffff057424 */ /* 0x000fe400078e00ff */
[----:B------:R-:W-:Y:S02]  /*e9c0*/  IMAD.MOV.U32 R6, RZ, RZ, -0x1 ;  /* 0xffffffffff067424 */ /* 0x000fe400078e00ff */
[----:B------:R-:W-:Y:S01]  /*e9d0*/  IMAD.MOV.U32 R11, RZ, RZ, -0x1 ;  /* 0xffffffffff0b7424 */ /* 0x000fe200078e00ff */
[----:B--2---:R-:W-:-:S04]  /*e9e0*/  ISETP.GE.U32.AND P0, PT, R16, UR4, PT ;  /* 0x0000000410007c0c */ /* 0x004fc8000bf06070 */
[----:B---3--:R-:W-:-:S13]  /*e9f0*/  ISETP.GE.U32.AND.EX P0, PT, R17, UR5, PT, P0 ;  /* 0x0000000511007c0c */ /* 0x008fda000bf06100 */
[----:B------:R-:W-:Y:S05]  /*ea00*/  @P0 BRA `(.L_x_294) ;  /* 0x00000004005c0947 */ /* 0x000fea0003800000 */
        /* <DEDUP_REMOVED lines=18> */
.L_x_295:
[-CC-:B------:R-:W-:Y:S01]  /*eb30*/  SHF.R.U64 R11, R8, R12.reuse, R9.reuse ;  /* 0x0000000c080b7219 */ /* 0x180fe20000001209 */
[----:B------:R-:W0:Y:S01]  /*eb40*/  LDC.64 R20, c[0x0][0x640] ;  /* 0x00019000ff147b82 */ /* 0x000e220000000a00 */
[----:B------:R-:W-:Y:S01]  /*eb50*/  SHF.R.U32.HI R3, RZ, R12, R9 ;  /* 0x0000000cff037219 */ /* 0x000fe20000011609 */
[----:B------:R-:W-:Y:S01]  /*eb60*/  ULDC UR4, c[0x0][0x150] ;  /* 0x0000540000047ab9 */ /* 0x000fe20000000800 */
[----:B------:R-:W-:Y:S01]  /*eb70*/  IADD3 R7, P0, RZ, -R11, RZ ;  /* 0x8000000bff077210 */ /* 0x000fe20007f1e0ff */
[----:B------:R-:W-:Y:S01]  /*eb80*/  IMAD.MOV.U32 R4, RZ, RZ, R16 ;  /* 0x000000ffff047224 */ /* 0x000fe200078e0010 */
[----:B------:R-:W-:Y:S01]  /*eb90*/  I2FP.F32.U32 R6, R2 ;  /* 0x0000000200067245 */ /* 0x000fe20000201000 */
[----:B------:R-:W-:Y:S02]  /*eba0*/  IMAD.MOV.U32 R5, RZ, RZ, R17 ;  /* 0x000000ffff057224 */ /* 0x000fe400078e0011 */
[----:B------:R-:W1:Y:S01]  /*ebb0*/  LDC R10, c[0x0][0x618] ;  /* 0x00018600ff0a7b82 */ /* 0x000e620000000800 */
[----:B------:R-:W-:-:S02]  /*ebc0*/  IMAD.X R3, RZ, RZ, ~R3, P0 ;  /* 0x000000ffff037224 */ /* 0x000fc400000e0e03 */
[----:B------:R-:W-:Y:S01]  /*ebd0*/  FMUL R9, R6, UR4 ;  /* 0x0000000406097c20 */ /* 0x000fe20008400000 */
[----:B------:R-:W-:Y:S01]  /*ebe0*/  IMAD.WIDE.U32 R4, R7, R14, R4 ;  /* 0x0000000e07047225 */ /* 0x000fe200078e0004 */
[----:B------:R-:W-:-:S03]  /*ebf0*/  ULDC UR4, c[0x0][0x154] ;  /* 0x0000550000047ab9 */ /* 0x000fc60000000800 */
[----:B------:R-:W-:Y:S01]  /*ec00*/  IMAD R6, R3, R14, RZ ;  /* 0x0000000e03067224 */ /* 0x000fe200078e02ff */
[----:B------:R-:W2:Y:S01]  /*ec10*/  LDC R13, c[0x0][0x144] ;  /* 0x00005100ff0d7b82 */ /* 0x000ea20000000800 */
[----:B------:R-:W3:Y:S02]  /*ec20*/  F2I.U32.TRUNC.NTZ R9, R9 ;  /* 0x0000000900097305 */ /* 0x000ee4000020f000 */
[----:B------:R-:W-:Y:S02]  /*ec30*/  IMAD R3, R7, R15, R6 ;  /* 0x0000000f07037224 */ /* 0x000fe400078e0206 */
[----:B------:R-:W-:Y:S02]  /*ec40*/  IMAD.MOV.U32 R6, RZ, RZ, -0x1 ;  /* 0xffffffffff067424 */ /* 0x000fe400078e00ff */
[----:B------:R-:W-:Y:S01]  /*ec50*/  IMAD.IADD R3, R5, 0x1, R3 ;  /* 0x0000000105037824 */ /* 0x000fe200078e0203 */
[----:B------:R-:W4:Y:S01]  /*ec60*/  LDC R12, c[0x0][0x608] ;  /* 0x00018200ff0c7b82 */ /* 0x000f220000000800 */
[----:B------:R-:W-:-:S02]  /*ec70*/  I2FP.F32.U32 R5, R0 ;  /* 0x0000000000057245 */ /* 0x000fc40000201000 */
[----:B0-----:R-:W-:-:S03]  /*ec80*/  ISETP.NE.U32.AND P0, PT, R20, RZ, PT ;  /* 0x000000ff1400720c */ /* 0x001fc60003f05070 */
[----:B------:R-:W-:Y:S01]  /*ec90*/  FMUL R5, R5, UR4 ;  /* 0x0000000405057c20 */ /* 0x000fe20008400000 */
[----:B------:R-:W-:Y:S01]  /*eca0*/  ISETP.NE.AND.EX P0, PT, R21, RZ, PT, P0 ;  /* 0x000000ff1500720c */ /* 0x000fe20003f05300 */
[----:B------:R-:W0:Y:S01]  /*ecb0*/  LDC R7, c[0x0][0x658] ;  /* 0x00019600ff077b82 */ /* 0x000e220000000800 */
[-C--:B-1----:R-:W-:Y:S01]  /*ecc0*/  SHF.R.U64 R8, R4, R10.reuse, R3 ;  /* 0x0000000a04087219 */ /* 0x082fe20000001203 */
[----:B---3--:R-:W-:Y:S01]  /*ecd0*/  IMAD.MOV R4, RZ, RZ, -R9 ;  /* 0x000000ffff047224 */ /* 0x008fe200078e0a09 */
[----:B------:R-:W-:Y:S02]  /*ece0*/  SHF.R.U32.HI R3, RZ, R10, R3 ;  /* 0x0000000aff037219 */ /* 0x000fe40000011603 */
[----:B------:R1:W3:Y:S03]  /*ecf0*/  F2I.U32.TRUNC.NTZ R10, R5 ;  /* 0x00000005000a7305 */ /* 0x0002e6000020f000 */
[----:B------:R-:W1:Y:S01]  /*ed00*/  LDC R17, c[0x0][0x148] ;  /* 0x00005200ff117b82 */ /* 0x000e620000000800 */
[----:B--2---:R-:W-:-:S02]  /*ed10*/  IMAD R19, R13, R4, R2 ;  /* 0x000000040d137224 */ /* 0x004fc400078e0202 */
[----:B------:R-:W-:-:S05]  /*ed20*/  IMAD.MOV.U32 R4, RZ, RZ, 0x1 ;  /* 0x00000001ff047424 */ /* 0x000fca00078e00ff */
[----:B------:R-:W2:Y:S01]  /*ed30*/  LDC R14, c[0x0][0x600] ;  /* 0x00018000ff0e7b82 */ /* 0x000ea20000000800 */
[-CC-:B----4-:R-:W-:Y:S02]  /*ed40*/  SHF.R.U64 R13, R8, R12.reuse, R3.reuse ;  /* 0x0000000c080d7219 */ /* 0x190fe40000001203 */
[----:B------:R-:W-:-:S05]  /*ed50*/  SHF.R.U32.HI R2, RZ, R12, R3 ;  /* 0x0000000cff027219 */ /* 0x000fca0000011603 */
[----:B------:R-:W4:Y:S01]  /*ed60*/  LDC R16, c[0x0][0x648] ;  /* 0x00019200ff107b82 */ /* 0x000f220000000800 */
[-CC-:B0-----:R-:W-:Y:S02]  /*ed70*/  SHF.R.U64 R15, R13, R7.reuse, R2.reuse ;  /* 0x000000070d0f7219 */ /* 0x181fe40000001202 */
[-C--:B------:R-:W-:Y:S02]  /*ed80*/  SHF.L.U32 R6, R6, R7.reuse, RZ ;  /* 0x0000000706067219 */ /* 0x080fe400000006ff */
[-C--:B------:R-:W-:Y:S01]  /*ed90*/  SHF.R.U32.HI R3, RZ, R7.reuse, R2 ;  /* 0x00000007ff037219 */ /* 0x080fe20000011602 */
[----:B------:R-:W-:Y:S01]  /*eda0*/  IMAD.MOV.U32 R2, RZ, RZ, R15 ;  /* 0x000000ffff027224 */ /* 0x000fe200078e000f */
[----:B------:R-:W-:Y:S01]  /*edb0*/  SHF.L.U32 R12, R4, R7, RZ ;  /* 0x00000007040c7219 */ /* 0x000fe200000006ff */
[----:B------:R-:W0:Y:S01]  /*edc0*/  LDC R18, c[0x0][0x638] ;  /* 0x00018e00ff127b82 */ /* 0x000e220000000800 */
[----:B------:R-:W-:-:S07]  /*edd0*/  LOP3.LUT R22, RZ, R6, RZ, 0x33, !PT ;  /* 0x00000006ff167212 */ /* 0x000fce00078e33ff */
        /* <DEDUP_REMOVED lines=12> */
.L_x_296:
[----:B----4-:R-:W-:Y:S01]  /*eea0*/  SHF.R.U64 R3, R2, R16, R3 ;  /* 0x0000001002037219 */ /* 0x010fe20000001203 */
[----:B--2---:R-:W-:Y:S01]  /*eeb0*/  VIADD R5, R14, 0xffffffff ;  /* 0xffffffff0e057836 */ /* 0x004fe20000000000 */
[----:B------:R-:W-:Y:S01]  /*eec0*/  LOP3.LUT R2, R13, R22, RZ, 0xc0, !PT ;  /* 0x000000160d027212 */ /* 0x000fe200078ec0ff */
[----:B------:R-:W-:Y:S02]  /*eed0*/  IMAD.MOV R10, RZ, RZ, -R10 ;  /* 0x000000ffff0a7224 */ /* 0x000fe400078e0a0a */
[----:B------:R-:W-:Y:S02]  /*eee0*/  IMAD.MOV R4, RZ, RZ, -R3 ;  /* 0x000000ffff047224 */ /* 0x000fe400078e0a03 */
[----:B------:R-:W-:Y:S01]  /*eef0*/  IMAD R2, R12, R3, R2 ;  /* 0x000000030c027224 */ /* 0x000fe200078e0202 */
[----:B------:R-:W-:Y:S01]  /*ef00*/  LOP3.LUT R3, R8, R5, RZ, 0xc0, !PT ;  /* 0x0000000508037212 */ /* 0x000fe200078ec0ff */
[----:B------:R-:W-:Y:S02]  /*ef10*/  @P3 IMAD R19, R17, R10, R0 ;  /* 0x0000000a11133224 */ /* 0x000fe400078e0200 */
[----:B0-----:R-:W-:-:S02]  /*ef20*/  IMAD R0, R4, R18, R15 ;  /* 0x0000001204007224 */ /* 0x001fc400078e020f */
[----:B------:R-:W-:Y:S02]  /*ef30*/  IMAD R5, R2, R23, R19 ;  /* 0x0000001702057224 */ /* 0x000fe400078e0213 */
[----:B------:R-:W-:Y:S02]  /*ef40*/  IMAD R0, R0, R14, R3 ;  /* 0x0000000e00007224 */ /* 0x000fe400078e0203 */
[----:B------:R-:W-:-:S03]  /*ef50*/  IMAD.MOV.U32 R4, RZ, RZ, 0x1 ;  /* 0x00000001ff047424 */ /* 0x000fc600078e00ff */
[----:B------:R-:W-:Y:S02]  /*ef60*/  SEL R6, R0, R5, !P3 ;  /* 0x0000000500067207 */ /* 0x000fe40005800000 */
[----:B------:R-:W-:-:S07]  /*ef70*/  SEL R5, R5, R0, !P3 ;  /* 0x0000000005057207 */ /* 0x000fce0005800000 */
.L_x_294:
[----:B------:R-:W-:-:S08]  /*ef80*/  NOP ;  /* 0x0000000000007918 */ /* 0x000fd00000000000 */
[----:B------:R-:W0:-:S00]  /*ef90*/  USETMAXREG.DEALLOC.CTAPOOL 0x28 ;  /* 0x00000028000079c8 */ /* 0x000e0000080e0500 */
[----:B------:R-:W-:-:S13]  /*efa0*/  ISETP.NE.AND P0, PT, RZ, UR8, PT ;  /* 0x00000008ff007c0c */ /* 0x000fda000bf05270 */
[----:B------:R-:W-:Y:S05]  /*efb0*/  @P0 EXIT ;  /* 0x000000000000094d */ /* 0x000fea0003800000 */
[----:B0-----:R-:W-:Y:S01]  /*efc0*/  LOP3.LUT P0, RZ, R4, 0xff, RZ, 0xc0, !PT ;  /* 0x000000ff04ff7812 */ /* 0x001fe2000780c0ff */
[----:B------:R-:W-:Y:S02]  /*efd0*/  IMAD.MOV.U32 R0, RZ, RZ, 0x1 ;  /* 0x00000001ff007424 */ /* 0x000fe400078e00ff */
[----:B------:R-:W-:-:S10]  /*efe0*/  IMAD.MOV.U32 R8, RZ, RZ, RZ ;  /* 0x000000ffff087224 */ /* 0x000fd400078e00ff */
[----:B------:R-:W-:Y:S05]  /*eff0*/  @!P0 BRA `(.L_x_297) ;  /* 0x0000000c00548947 */ /* 0x000fea0003800000 */
[----:B------:R-:W0:Y:S01]  /*f000*/  S2R R2, SR_TID.X ;  /* 0x0000000000027919 */ /* 0x000e220000002100 */
[----:B------:R-:W-:Y:S01]  /*f010*/  ULDC UR4, c[0x0][0x28c] ;  /* 0x0000a30000047ab9 */ /* 0x000fe20000000800 */
[----:B------:R-:W-:Y:S01]  /*f020*/  ULDC UR6, c[0x0][0x658] ;  /* 0x0001960000067ab9 */ /* 0x000fe20000000800 */
[----:B------:R-:W-:Y:S01]  /*f030*/  UIADD3 UR10, UR4, 0x7f, URZ ;  /* 0x0000007f040a7890 */ /* 0x000fe2000fffe03f */
[----:B------:R-:W-:Y:S01]  /*f040*/  BSSY B0, `(.L_x_297) ;  /* 0x00000d0000007945 */ /* 0x000fe20003800000 */
[----:B------:R-:W-:Y:S01]  /*f050*/  UMOV UR7, 0xffffffff ;  /* 0xffffffff00077882 */ /* 0x000fe20000000000 */
[----:B------:R-:W-:Y:S01]  /*f060*/  ULDC UR5, c[0x0][0x600] ;  /* 0x0001800000057ab9 */ /* 0x000fe20000000800 */
[----:B------:R-:W-:Y:S01]  /*f070*/  UMOV UR9, 0x1 ;  /* 0x0000000100097882 */ /* 0x000fe20000000000 */
[----:B------:R-:W-:Y:S01]  /*f080*/  USHF.L.U32 UR7, UR7, UR6, URZ ;  /* 0x0000000607077299 */ /* 0x000fe2000800063f */
[----:B------:R-:W-:Y:S01]  /*f090*/  IMAD.MOV.U32 R9, RZ, RZ, 0x1 ;  /* 0x00000001ff097424 */ /* 0x000fe200078e00ff */
[----:B------:R-:W-:Y:S01]  /*f0a0*/  UIADD3 UR4, UR5, -0x1, URZ ;  /* 0xffffffff05047890 */ /* 0x000fe2000fffe03f */
[----:B------:R-:W-:Y:S01]  /*f0b0*/  IMAD.MOV.U32 R0, RZ, RZ, 0x1 ;  /* 0x00000001ff007424 */ /* 0x000fe200078e00ff */
[----:B------:R-:W-:Y:S01]  /*f0c0*/  USHF.R.S32.HI UR11, URZ, 0x1f, UR10 ;  /* 0x0000001f3f0b7899 */ /* 0x000fe2000801140a */
[----:B------:R-:W-:Y:S01]  /*f0d0*/  IMAD.MOV.U32 R8, RZ, RZ, RZ ;  /* 0x000000ffff087224 */ /* 0x000fe200078e00ff */
[----:B------:R-:W-:Y:S01]  /*f0e0*/  ULDC UR8, c[0x0][0xc] ;  /* 0x0000030000087ab9 */ /* 0x000fe20000000800 */
[----:B------:R-:W-:-:S02]  /*f0f0*/  USHF.L.U32 UR5, UR9, UR6, URZ ;  /* 0x0000000609057299 */ /* 0x000fc4000800063f */
[----:B------:R-:W-:Y:S01]  /*f100*/  ULEA.HI UR11, UR11, UR10, URZ, 0x7 ;  /* 0x0000000a0b0b7291 */ /* 0x000fe2000f8f383f */
[----:B------:R-:W-:Y:S01]  /*f110*/  ULDC UR9, c[0x0][0x10] ;  /* 0x0000040000097ab9 */ /* 0x000fe20000000800 */
[----:B------:R-:W-:Y:S02]  /*f120*/  ULOP3.LUT UR6, URZ, UR7, URZ, 0x33, !UPT ;  /* 0x000000073f067292 */ /* 0x000fe4000f8e333f */
[----:B------:R-:W-:Y:S01]  /*f130*/  UIMAD.WIDE.U32 UR8, UR8, UR9, URZ ;  /* 0x00000009080872a5 */ /* 0x000fe2000f8e003f */
[----:B------:R-:W-:Y:S01]  /*f140*/  ULDC UR7, c[0x0][0x14] ;  /* 0x0000050000077ab9 */ /* 0x000fe20000000800 */
[----:B------:R-:W-:Y:S02]  /*f150*/  USHF.R.S32.HI UR20, URZ, 0x7, UR11 ;  /* 0x000000073f147899 */ /* 0x000fe4000801140b */
[----:B------:R-:W-:Y:S02]  /*f160*/  UIMAD.WIDE.U32 UR22, UR8, UR7, URZ ;  /* 0x00000007081672a5 */ /* 0x000fe4000f8e003f */
[----:B------:R-:W-:-:S02]  /*f170*/  UIMAD UR18, UR9, UR7, URZ ;  /* 0x00000007091272a4 */ /* 0x000fc4000f8e023f */
[----:B------:R-:W-:Y:S01]  /*f180*/  ULOP3.LUT UR26, UR13, 0x2, URZ, 0xfc, !UPT ;  /* 0x000000020d1a7892 */ /* 0x000fe2000f8efc3f */
[C---:B0-----:R-:W-:Y:S01]  /*f190*/  LOP3.LUT P4, RZ, R2.reuse, 0x7f, RZ, 0xc0, !PT ;  /* 0x0000007f02ff7812 */ /* 0x041fe2000788c0ff */
[----:B------:R-:W-:Y:S01]  /*f1a0*/  UIADD3 UR18, UR23, UR18, URZ ;  /* 0x0000001217127290 */ /* 0x000fe2000fffe03f */
[----:B------:R-:W-:Y:S01]  /*f1b0*/  LOP3.LUT P0, RZ, R2, 0x1f, RZ, 0xc0, !PT ;  /* 0x0000001f02ff7812 */ /* 0x000fe2000780c0ff */
[----:B------:R-:W-:Y:S01]  /*f1c0*/  UIADD3 UR27, UR20, 0x1, URZ ;  /* 0x00000001141b7890 */ /* 0x000fe2000fffe03f */
[----:B------:R-:W-:Y:S02]  /*f1d0*/  ULDC.64 UR24, c[0x0][0x198] ;  /* 0x0000660000187ab9 */ /* 0x000fe40000000a00 */
[----:B------:R-:W-:-:S13]  /*f1e0*/  PLOP3.LUT P0, PT, P0, P4, PT, 0x8a, 0x0 ;  /* 0x000000000000781c */ /* 0x000fda0000709172 */
.L_x_309:
[----:B------:R-:W-:-:S03]  /*f1f0*/  UMOV UR7, 0xffffffff ;  /* 0xffffffff00077882 */ /* 0x000fc60000000000 */
[----:B------:R-:W-:Y:S05]  /*f200*/  BRA.DIV UR7, `(.L_x_298) ;  /* 0x0000000e07cc7947 */ /* 0x000fea000b800000 */
[----:B------:R-:W-:-:S13]  /*f210*/  ELECT P1, URZ, PT ;  /* 0x00000000003f782f */ /* 0x000fda0003820000 */
.L_x_320:
[----:B------:R-:W0:Y:S01]  /*f220*/  LDC R2, c[0x0][0x28c] ;  /* 0x0000a300ff027b82 */ /* 0x000e220000000800 */
[----:B------:R-:W-:Y:S01]  /*f230*/  BSSY B1, `(.L_x_299) ;  /* 0x0000038000017945 */ /* 0x000fe20003800000 */
[----:B0-----:R-:W-:-:S13]  /*f240*/  ISETP.LT.OR P1, PT, R2, 0x1, !P1 ;  /* 0x000000010200780c */ /* 0x001fda0004f21670 */
[----:B------:R-:W-:Y:S05]  /*f250*/  @P1 BRA `(.L_x_300) ;  /* 0x0000000000d41947 */ /* 0x000fea0003800000 */
[----:B------:R-:W-:Y:S02]  /*f260*/  IMAD.SHL.U32 R6, R6, 0x100, RZ ;  /* 0x0000010006067824 */ /* 0x000fe400078e00ff */
[----:B------:R-:W-:Y:S02]  /*f270*/  IMAD.SHL.U32 R7, R5, 0x80, RZ ;  /* 0x0000008005077824 */ /* 0x000fe400078e00ff */
[----:B------:R-:W-:Y:S02]  /*f280*/  IMAD.MOV.U32 R12, RZ, RZ, RZ ;  /* 0x000000ffff0c7224 */ /* 0x000fe400078e00ff */
[----:B------:R-:W-:Y:S02]  /*f290*/  IMAD.U32 R14, RZ, RZ, UR27 ;  /* 0x0000001bff0e7e24 */ /* 0x000fe4000f8e00ff */
[----:B------:R-:W-:Y:S02]  /*f2a0*/  IMAD.MOV.U32 R2, RZ, RZ, R0 ;  /* 0x000000ffff027224 */ /* 0x000fe400078e0000 */
[----:B------:R-:W-:-:S07]  /*f2b0*/  IMAD.MOV.U32 R3, RZ, RZ, R8 ;  /* 0x000000ffff037224 */ /* 0x000fce00078e0008 */
.L_x_304:
[----:B------:R-:W0:Y:S01]  /*f2c0*/  S2R R5, SR_CgaCtaId ;  /* 0x0000000000057919 */ /* 0x000e220000008800 */
[----:B------:R-:W-:-:S04]  /*f2d0*/  MOV R4, 0x400 ;  /* 0x0000040000047802 */ /* 0x000fc80000000f00 */
[----:B0-----:R-:W-:Y:S02]  /*f2e0*/  LEA R10, R5, R4, 0x18 ;  /* 0x00000004050a7211 */ /* 0x001fe400078ec0ff */
[----:B------:R-:W-:Y:S01]  /*f2f0*/  SHF.L.U32 R4, R2, 0x1f, RZ ;  /* 0x0000001f02047819 */ /* 0x000fe200000006ff */
[----:B------:R-:W0:Y:S02]  /*f300*/  @!P4 LDC R5, c[0x0][0x500] ;  /* 0x00014000ff05cb82 */ /* 0x000e240000000800 */
[----:B------:R-:W-:-:S04]  /*f310*/  IMAD R13, R3, 0x8, R10 ;  /* 0x00000008030d7824 */ /* 0x000fc800078e020a */
[----:B------:R-:W1:Y:S02]  /*f320*/  SYNCS.PHASECHK.TRANS64.TRYWAIT P1, [R13+URZ+0x20], R4 ;  /* 0x000020040d0075a7 */ /* 0x000e64000802017f */
[----:B-1----:R-:W-:Y:S05]  /*f330*/  @!P1 BRA `(.L_x_301) ;  /* 0x0000000c00a09947 */ /* 0x002fea0003800000 */
.L_x_321:
[----:B------:R-:W-:Y:S01]  /*f340*/  UPRMT UR7, UR26, 0x9910, URZ ;  /* 0x000099101a077896 */ /* 0x000fe2000800003f */
[----:B0-----:R0:W-:Y:S03]  /*f350*/  @!P4 SYNCS.ARRIVE.TRANS64 RZ, [R13+URZ], R5 ;  /* 0x000000050dffc9a7 */ /* 0x0011e6000800003f */
[----:B------:R-:W-:-:S06]  /*f360*/  UISETP.NE.AND UP0, UPT, UR7, 0x2, UPT ;  /* 0x000000020700788c */ /* 0x000fcc000bf05270 */
[----:B------:R-:W-:-:S13]  /*f370*/  PLOP3.LUT P1, PT, PT, PT, UP0, 0x80, 0x0 ;  /* 0x000000000000781c */ /* 0x000fda0003f2f008 */
[----:B0-----:R-:W-:Y:S05]  /*f380*/  @P1 BRA `(.L_x_302) ;  /* 0x0000000000041947 */ /* 0x001fea0003800000 */
[----:B------:R-:W-:Y:S01]  /*f390*/  BPT.TRAP 0x1 ;  /* 0x000000040000795c */ /* 0x000fe20000300000 */
.L_x_302:
[----:B------:R-:W-:Y:S05]  /*f3a0*/  @P0 BRA `(.L_x_303) ;  /* 0x0000000000040947 */ /* 0x000fea0003800000 */
[----:B------:R-:W-:Y:S01]  /*f3b0*/  BPT.TRAP 0x1 ;  /* 0x000000040000795c */ /* 0x000fe20000300000 */
.L_x_303:
[--C-:B-1----:R-:W-:Y:S01]  /*f3c0*/  IMAD R4, R3, 0x4000, R10.reuse ;  /* 0x0000400003047824 */ /* 0x102fe200078e020a */
[----:B------:R-:W-:Y:S01]  /*f3d0*/  R2UR UR9, R13 ;  /* 0x000000000d0972ca */ /* 0x000fe200000e0000 */
[----:B------:R-:W-:Y:S01]  /*f3e0*/  IMAD R10, R3, 0x8000, R10 ;  /* 0x00008000030a7824 */ /* 0x000fe200078e020a */
[----:B------:R-:W-:Y:S01]  /*f3f0*/  UIADD3 UR14, UP0, UR24, 0xf0, URZ ;  /* 0x000000f0180e7890 */ /* 0x000fe2000ff1e03f */
[----:B------:R-:W-:Y:S01]  /*f400*/  VIADD R14, R14, 0xffffffff ;  /* 0xffffffff0e0e7836 */ /* 0x000fe20000000000 */
[----:B------:R-:W-:Y:S01]  /*f410*/  R2UR UR7, R4 ;  /* 0x00000000040772ca */ /* 0x000fe200000e0000 */
[----:B------:R-:W-:Y:S01]  /*f420*/  UIADD3 UR28, UP1, UR24, 0x1f0, URZ ;  /* 0x000001f0181c7890 */ /* 0x000fe2000ff3e03f */
[----:B------:R-:W-:Y:S01]  /*f430*/  R2UR UR8, R10 ;  /* 0x000000000a0872ca */ /* 0x000fe200000e0000 */
[----:B------:R-:W-:Y:S01]  /*f440*/  UIADD3.X UR15, URZ, UR25, URZ, UP0, !UPT ;  /* 0x000000193f0f7290 */ /* 0x000fe200087fe43f */
[----:B------:R-:W-:Y:S01]  /*f450*/  R2UR UR11, R7 ;  /* 0x00000000070b72ca */ /* 0x000fe200000e0000 */
[----:B------:R-:W-:Y:S01]  /*f460*/  VIADD R3, R3, 0x1 ;  /* 0x0000000103037836 */ /* 0x000fe20000000000 */
[----:B------:R-:W-:Y:S01]  /*f470*/  R2UR UR10, R12 ;  /* 0x000000000c0a72ca */ /* 0x000fe200000e0000 */
[----:B------:R-:W-:Y:S01]  /*f480*/  UIADD3.X UR29, URZ, UR25, URZ, UP1, !UPT ;  /* 0x000000193f1d7290 */ /* 0x000fe20008ffe43f */
[----:B------:R-:W-:Y:S01]  /*f490*/  R2UR UR12, R11 ;  /* 0x000000000b0c72ca */ /* 0x000fe200000e0000 */
[----:B------:R-:W-:Y:S01]  /*f4a0*/  UMOV UR16, 0x0 ;  /* 0x0000000000107882 */ /* 0x000fe20000000000 */
[----:B------:R-:W-:Y:S01]  /*f4b0*/  R2UR UR21, R6 ;  /* 0x00000000061572ca */ /* 0x000fe200000e0000 */
[----:B------:R-:W-:Y:S01]  /*f4c0*/  UMOV UR17, 0x10000000 ;  /* 0x1000000000117882 */ /* 0x000fe20000000000 */
[----:B------:R-:W-:Y:S01]  /*f4d0*/  ISETP.GT.AND P2, PT, R14, 0x1, PT ;  /* 0x000000010e00780c */ /* 0x000fe20003f44270 */
[----:B------:R-:W-:Y:S01]  /*f4e0*/  UIADD3 UR7, UR7, 0x100, URZ ;  /* 0x0000010007077890 */ /* 0x000fe2000fffe03f */
[----:B------:R-:W-:Y:S01]  /*f4f0*/  ISETP.NE.AND P1, PT, R3, 0x4, PT ;  /* 0x000000040300780c */ /* 0x000fe20003f25270 */
[----:B------:R-:W-:Y:S01]  /*f500*/  UIADD3 UR19, UR8, 0x10100, URZ ;  /* 0x0001010008137890 */ /* 0x000fe2000fffe03f */
[----:B------:R-:W-:-:S02]  /*f510*/  VIADD R12, R12, 0x80 ;  /* 0x000000800c0c7836 */ /* 0x000fc40000000000 */
[----:B------:R-:W-:Y:S02]  /*f520*/  SEL R5, RZ, 0x1, P1 ;  /* 0x00000001ff057807 */ /* 0x000fe40000800000 */
[----:B------:R-:W-:Y:S01]  /*f530*/  UMOV UR8, UR7 ;  /* 0x0000000700087c82 */ /* 0x000fe20008000000 */
[----:B------:R-:W-:Y:S01]  /*f540*/  SEL R3, R3, RZ, P1 ;  /* 0x000000ff03037207 */ /* 0x000fe20000800000 */
[----:B------:R0:W-:Y:S01]  /*f550*/  UTMALDG.3D [UR8], [UR14], desc[UR16] ;  /* 0x000010080e0075b4 */ /* 0x0001e20008011000 */
[----:B------:R-:W-:Y:S01]  /*f560*/  LOP3.LUT R2, R2, R5, RZ, 0x3c, !PT ;  /* 0x0000000502027212 */ /* 0x000fe200078e3cff */
[----:B0-----:R-:W-:Y:S01]  /*f570*/  UMOV UR8, UR19 ;  /* 0x0000001300087c82 */ /* 0x001fe20008000000 */
[----:B------:R-:W-:Y:S02]  /*f580*/  UMOV UR11, UR21 ;  /* 0x00000015000b7c82 */ /* 0x000fe40008000000 */
[----:B------:R0:W-:Y:S02]  /*f590*/  UTMALDG.3D [UR8], [UR28], desc[UR16] ;  /* 0x000010081c0075b4 */ /* 0x0001e40008011000 */
[----:B0-----:R-:W-:Y:S05]  /*f5a0*/  @P2 BRA `(.L_x_304) ;  /* 0xfffffffc00442947 */ /* 0x001fea000383ffff */
.L_x_300:
[----:B------:R-:W-:Y:S05]  /*f5b0*/  BSYNC B1 ;  /* 0x0000000000017941 */ /* 0x000fea0003800000 */
.L_x_299:
[----:B------:R-:W2:Y:S01]  /*f5c0*/  LDL.LU R15, [R1+0x70] ;  /* 0x00007000010f7983 */ /* 0x000ea20000300800 */
[----:B------:R-:W-:Y:S01]  /*f5d0*/  LOP3.LUT P5, RZ, R9, 0xff, RZ, 0xc0, !PT ;  /* 0x000000ff09ff7812 */ /* 0x000fe200078ac0ff */
[----:B------:R-:W-:Y:S01]  /*f5e0*/  VIADD R8, R8, UR20 ;  /* 0x0000001408087c36 */ /* 0x000fe20008000000 */
[----:B------:R-:W-:Y:S01]  /*f5f0*/  ULDC.64 UR8, c[0x0][0x650] ;  /* 0x0001940000087ab9 */ /* 0x000fe20000000a00 */
[----:B------:R-:W3:Y:S01]  /*f600*/  LDL.LU R13, [R1+0x74] ;  /* 0x00007400010d7983 */ /* 0x000ee20000300800 */
[----:B------:R-:W-:Y:S01]  /*f610*/  IMAD.U32 R5, RZ, RZ, UR20 ;  /* 0x00000014ff057e24 */ /* 0x000fe2000f8e00ff */
[----:B------:R-:W-:Y:S01]  /*f620*/  BSSY B1, `(.L_x_305) ;  /* 0x000006f000017945 */ /* 0x000fe20003800000 */
[----:B------:R-:W-:Y:S01]  /*f630*/  ISETP.GT.U32.AND P1, PT, R8, 0x3, PT ;  /* 0x000000030800780c */ /* 0x000fe20003f24070 */
[----:B------:R-:W-:Y:S01]  /*f640*/  IMAD.MOV.U32 R6, RZ, RZ, -0x1 ;  /* 0xffffffffff067424 */ /* 0x000fe200078e00ff */
[----:B------:R-:W-:Y:S01]  /*f650*/  SHF.R.U32.HI R2, RZ, 0x2, R8 ;  /* 0x00000002ff027819 */ /* 0x000fe20000011608 */
[----:B------:R-:W-:Y:S01]  /*f660*/  IMAD.MOV.U32 R11, RZ, RZ, -0x1 ;  /* 0xffffffffff0b7424 */ /* 0x000fe200078e00ff */
[----:B------:R-:W-:Y:S01]  /*f670*/  ISETP.LT.U32.AND P1, PT, R5, 0x4, P1 ;  /* 0x000000040500780c */ /* 0x000fe20000f21070 */
[----:B------:R-:W-:Y:S01]  /*f680*/  IMAD.MOV.U32 R5, RZ, RZ, -0x1 ;  /* 0xffffffffff057424 */ /* 0x000fe200078e00ff */
[----:B------:R-:W-:Y:S01]  /*f690*/  LOP3.LUT R2, R2, 0x1, RZ, 0xc0, !PT ;  /* 0x0000000102027812 */ /* 0x000fe200078ec0ff */
[----:B------:R-:W0:Y:S01]  /*f6a0*/  @P5 S2R R4, SR_CgaCtaId ;  /* 0x0000000000045919 */ /* 0x000e220000008800 */
[----:B------:R-:W-:-:S02]  /*f6b0*/  @P5 MOV R3, 0x400 ;  /* 0x0000040000035802 */ /* 0x000fc40000000f00 */
[----:B------:R-:W-:Y:S01]  /*f6c0*/  ISETP.NE.U32.AND P2, PT, R2, 0x1, PT ;  /* 0x000000010200780c */ /* 0x000fe20003f45070 */
[----:B------:R-:W-:Y:S01]  /*f6d0*/  IMAD.U32 R2, RZ, RZ, UR20 ;  /* 0x00000014ff027e24 */ /* 0x000fe2000f8e00ff */
[----:B------:R-:W-:Y:S02]  /*f6e0*/  LOP3.LUT R8, R8, 0x3, RZ, 0xc0, !PT ;  /* 0x0000000308087812 */ /* 0x000fe400078ec0ff */
[----:B------:R-:W-:Y:S02]  /*f6f0*/  PRMT R9, RZ, 0x7610, R9 ;  /* 0x00007610ff097816 */ /* 0x000fe40000000009 */
[----:B------:R-:W-:-:S04]  /*f700*/  ISETP.GT.U32.AND P2, PT, R2, 0x3, !P2 ;  /* 0x000000030200780c */ /* 0x000fc80005744070 */
[----:B------:R-:W-:Y:S02]  /*f710*/  SEL R2, RZ, 0x1, !P2 ;  /* 0x00000001ff027807 */ /* 0x000fe40005000000 */
[----:B0-----:R-:W-:-:S04]  /*f720*/  @P5 LEA R3, R4, R3, 0x18 ;  /* 0x0000000304035211 */ /* 0x001fc800078ec0ff */
[----:B------:R0:W-:Y:S02]  /*f730*/  @P5 SYNCS.ARRIVE.TRANS64.A1T0 RZ, [R3+URZ+0x58], RZ ;  /* 0x000058ff03ff59a7 */ /* 0x0001e4000810003f */
[----:B0-----:R-:W-:-:S04]  /*f740*/  SEL R3, RZ, 0x1, !P1 ;  /* 0x00000001ff037807 */ /* 0x001fc80004800000 */
[----:B------:R-:W-:Y:S02]  /*f750*/  LOP3.LUT R0, R2, R0, R3, 0x96, !PT ;  /* 0x0000000002007212 */ /* 0x000fe400078e9603 */
[----:B------:R-:W-:Y:S02]  /*f760*/  PRMT R2, RZ, 0x7610, R2 ;  /* 0x00007610ff027816 */ /* 0x000fe40000000002 */
[----:B---3--:R-:W-:-:S04]  /*f770*/  IADD3 R13, P5, R13, UR22, RZ ;  /* 0x000000160d0d7c10 */ /* 0x008fc8000ffbe0ff */
[----:B--2---:R-:W-:Y:S01]  /*f780*/  IADD3.X R15, R15, UR18, RZ, P5, !PT ;  /* 0x000000120f0f7c10 */ /* 0x004fe2000affe4ff */
[----:B------:R0:W-:Y:S01]  /*f790*/  STL [R1+0x74], R13 ;  /* 0x0000740d01007387 */ /* 0x0001e20000100800 */
[----:B------:R-:W-:-:S03]  /*f7a0*/  ISETP.GE.U32.AND P5, PT, R13, UR8, PT ;  /* 0x000000080d007c0c */ /* 0x000fc6000bfa6070 */
[----:B------:R0:W-:Y:S01]  /*f7b0*/  STL [R1+0x70], R15 ;  /* 0x0000700f01007387 */ /* 0x0001e20000100800 */
[----:B------:R-:W-:-:S13]  /*f7c0*/  ISETP.GE.U32.AND.EX P1, PT, R15, UR9, PT, P5 ;  /* 0x000000090f007c0c */ /* 0x000fda000bf26150 */
[----:B0-----:R-:W-:Y:S05]  /*f7d0*/  @P1 BRA `(.L_x_306) ;  /* 0x00000004004c1947 */ /* 0x001fea0003800000 */
[----:B------:R-:W-:Y:S01]  /*f7e0*/  ULDC.64 UR8, c[0x0][0x628] ;  /* 0x00018a0000087ab9 */ /* 0x000fe20000000a00 */
[----:B------:R-:W0:Y:S01]  /*f7f0*/  S2R R12, SR_CTAID.X ;  /* 0x00000000000c7919 */ /* 0x000e220000002500 */
[----:B------:R-:W-:Y:S01]  /*f800*/  ISETP.NE.U32.AND P1, PT, RZ, UR8, PT ;  /* 0x00000008ff007c0c */ /* 0x000fe2000bf25070 */
[----:B------:R-:W-:Y:S01]  /*f810*/  ULDC UR10, c[0x0][0x630] ;  /* 0x00018c00000a7ab9 */ /* 0x000fe20000000800 */
[----:B------:R-:W-:Y:S01]  /*f820*/  IMAD.MOV.U32 R2, RZ, RZ, R13 ;  /* 0x000000ffff027224 */ /* 0x000fe200078e000d */
[----:B------:R-:W1:Y:S01]  /*f830*/  S2R R10, SR_CTAID.Y ;  /* 0x00000000000a7919 */ /* 0x000e620000002600 */
[----:B------:R-:W-:Y:S01]  /*f840*/  ISETP.NE.AND.EX P1, PT, RZ, UR9, PT, P1 ;  /* 0x00000009ff007c0c */ /* 0x000fe2000bf25310 */
[----:B------:R-:W-:-:S12]  /*f850*/  IMAD.MOV.U32 R3, RZ, RZ, R15 ;  /* 0x000000ffff037224 */ /* 0x000fd800078e000f */
[----:B------:R-:W-:Y:S05]  /*f860*/  @!P1 BRA `(.L_x_307) ;  /* 0x0000000000289947 */ /* 0x000fea0003800000 */
[----:B------:R-:W-:Y:S02]  /*f870*/  ULDC UR7, c[0x0][0x634] ;  /* 0x00018d0000077ab9 */ /* 0x000fe40000000800 */
[----:B------:R-:W-:-:S05]  /*f880*/  IADD3 R7, P1, R13, UR7, RZ ;  /* 0x000000070d077c10 */ /* 0x000fca000ff3e0ff */
[----:B------:R-:W-:-:S04]  /*f890*/  IMAD.X R11, RZ, RZ, R15, P1 ;  /* 0x000000ffff0b7224 */ /* 0x000fc800008e060f */
[----:B------:R-:W-:-:S04]  /*f8a0*/  IMAD.WIDE.U32 R4, R11, UR8, RZ ;  /* 0x000000080b047c25 */ /* 0x000fc8000f8e00ff */
[----:B------:R-:W-:-:S04]  /*f8b0*/  IMAD.WIDE.U32 R4, P1, R7, UR9, R4 ;  /* 0x0000000907047c25 */ /* 0x000fc8000f820004 */
[----:B------:R-:W-:-:S04]  /*f8c0*/  IMAD.WIDE.U32 R6, R7, UR8, RZ ;  /* 0x0000000807067c25 */ /* 0x000fc8000f8e00ff */
[----:B------:R-:W-:Y:S01]  /*f8d0*/  IMAD.X R3, RZ, RZ, RZ, P1 ;  /* 0x000000ffff037224 */ /* 0x000fe200008e06ff */
[----:B------:R-:W-:Y:S01]  /*f8e0*/  IADD3 RZ, P1, R7, R4, RZ ;  /* 0x0000000407ff7210 */ /* 0x000fe20007f3e0ff */
[----:B------:R-:W-:-:S04]  /*f8f0*/  IMAD.MOV.U32 R2, RZ, RZ, R5 ;  /* 0x000000ffff027224 */ /* 0x000fc800078e0005 */
[----:B------:R-:W-:-:S08]  /*f900*/  IMAD.WIDE.U32.X R2, R11, UR9, R2, P1 ;  /* 0x000000090b027c25 */ /* 0x000fd000088e0402 */
.L_x_307:
[--C-:B------:R-:W-:Y:S01]  /*f910*/  SHF.R.U64 R11, R2, UR10, R3.reuse ;  /* 0x0000000a020b7c19 */ /* 0x100fe20008001203 */
[----:B------:R-:W-:Y:S01]  /*f920*/  ULDC.64 UR8, c[0x0][0x620] ;  /* 0x0001880000087ab9 */ /* 0x000fe20000000a00 */
[----:B------:R-:W-:Y:S01]  /*f930*/  SHF.R.U32.HI R2, RZ, UR10, R3 ;  /* 0x0000000aff027c19 */ /* 0x000fe20008011603 */
[----:B------:R-:W-:Y:S01]  /*f940*/  IMAD.MOV.U32 R3, RZ, RZ, R15 ;  /* 0x000000ffff037224 */ /* 0x000fe200078e000f */
[----:B------:R-:W-:Y:S01]  /*f950*/  IADD3 R5, P1, RZ, -R11, RZ ;  /* 0x8000000bff057210 */ /* 0x000fe20007f3e0ff */
[----:B------:R-:W-:Y:S01]  /*f960*/  ULDC UR7, c[0x0][0x150] ;  /* 0x0000540000077ab9 */ /* 0x000fe20000000800 */
[----:B0-----:R-:W-:Y:S01]  /*f970*/  I2FP.F32.U32 R6, R12 ;  /* 0x0000000c00067245 */ /* 0x001fe20000201000 */
[----:B------:R-:W0:Y:S01]  /*f980*/  LDC R7, c[0x0][0x144] ;  /* 0x00005100ff077b82 */ /* 0x000e220000000800 */
[----:B------:R-:W-:Y:S01]  /*f990*/  ULDC.64 UR10, c[0x0][0x640] ;  /* 0x00019000000a7ab9 */ /* 0x000fe20000000a00 */
[----:B------:R-:W-:Y:S01]  /*f9a0*/  IMAD.X R2, RZ, RZ, ~R2, P1 ;  /* 0x000000ffff027224 */ /* 0x000fe200008e0e02 */
[----:B------:R-:W-:Y:S01]  /*f9b0*/  ISETP.NE.U32.AND P1, PT, RZ, UR10, PT ;  /* 0x0000000aff007c0c */ /* 0x000fe2000bf25070 */
[----:B------:R-:W-:Y:S01]  /*f9c0*/  FMUL R6, R6, UR7 ;  /* 0x0000000706067c20 */ /* 0x000fe20008400000 */
[----:B------:R-:W-:Y:S01]  /*f9d0*/  ULDC UR7, c[0x0][0x618] ;  /* 0x0001860000077ab9 */ /* 0x000fe20000000800 */
[----:B------:R-:W-:Y:S01]  /*f9e0*/  IMAD R4, R2, UR8, RZ ;  /* 0x0000000802047c24 */ /* 0x000fe2000f8e02ff */
[----:B------:R-:W-:Y:S01]  /*f9f0*/  ISETP.NE.AND.EX P1, PT, RZ, UR11, PT, P1 ;  /* 0x0000000bff007c0c */ /* 0x000fe2000bf25310 */
[----:B------:R-:W-:Y:S01]  /*fa00*/  IMAD.MOV.U32 R2, RZ, RZ, R13 ;  /* 0x000000ffff027224 */ /* 0x000fe200078e000d */
[----:B------:R-:W2:Y:S01]  /*fa10*/  LDC R15, c[0x0][0x148] ;  /* 0x00005200ff0f7b82 */ /* 0x000ea20000000800 */
[----:B------:R-:W3:Y:S02]  /*fa20*/  F2I.U32.TRUNC.NTZ R6, R6 ;  /* 0x0000000600067305 */ /* 0x000ee4000020f000 */
[----:B------:R-:W-:Y:S01]  /*fa30*/  IMAD.WIDE.U32 R2, R5, UR8, R2 ;  /* 0x0000000805027c25 */ /* 0x000fe2000f8e0002 */
[----:B------:R-:W-:-:S03]  /*fa40*/  ULDC UR8, c[0x0][0x154] ;  /* 0x0000550000087ab9 */ /* 0x000fc60000000800 */
[----:B------:R-:W-:Y:S01]  /*fa50*/  IMAD R5, R5, UR9, R4 ;  /* 0x0000000905057c24 */ /* 0x000fe2000f8e0204 */
[----:B------:R-:W-:-:S03]  /*fa60*/  ULDC UR9, c[0x0][0x608] ;  /* 0x0001820000097ab9 */ /* 0x000fc60000000800 */
[----:B------:R-:W-:-:S05]  /*fa70*/  IMAD.IADD R3, R3, 0x1, R5 ;  /* 0x0000000103037824 */ /* 0x000fca00078e0205 */
[----:B------:R-:W-:Y:S01]  /*fa80*/  SHF.R.U64 R13, R2, UR7, R3 ;  /* 0x00000007020d7c19 */ /* 0x000fe20008001203 */
[----:B---3--:R-:W-:Y:S01]  /*fa90*/  IMAD.MOV R6, RZ, RZ, -R6 ;  /* 0x000000ffff067224 */ /* 0x008fe200078e0a06 */
[----:B-1----:R-:W-:-:S03]  /*faa0*/  I2FP.F32.U32 R2, R10 ;  /* 0x0000000a00027245 */ /* 0x002fc60000201000 */
[----:B0-----:R-:W-:Y:S02]  /*fab0*/  IMAD R19, R7, R6, R12 ;  /* 0x0000000607137224 */ /* 0x001fe400078e020c */
[----:B------:R-:W-:Y:S01]  /*fac0*/  FMUL R4, R2, UR8 ;  /* 0x0000000802047c20 */ /* 0x000fe20008400000 */
[----:B------:R-:W-:Y:S01]  /*fad0*/  SHF.R.U32.HI R2, RZ, UR7, R3 ;  /* 0x00000007ff027c19 */ /* 0x000fe20008011603 */
[----:B------:R-:W-:Y:S02]  /*fae0*/  ULDC UR7, c[0x0][0x658] ;  /* 0x0001960000077ab9 */ /* 0x000fe40000000800 */
[----:B------:R0:W1:Y:S01]  /*faf0*/  F2I.U32.TRUNC.NTZ R18, R4 ;  /* 0x0000000400127305 */ /* 0x000062000020f000 */
[--C-:B------:R-:W-:Y:S02]  /*fb00*/  SHF.R.U64 R16, R13, UR9, R2.reuse ;  /* 0x000000090d107c19 */ /* 0x100fe40008001202 */
[----:B------:R-:W-:-:S04]  /*fb10*/  SHF.R.U32.HI R3, RZ, UR9, R2 ;  /* 0x00000009ff037c19 */ /* 0x000fc80008011602 */
[--C-:B------:R-:W-:Y:S02]  /*fb20*/  SHF.R.U64 R14, R16, UR7, R3.reuse ;  /* 0x00000007100e7c19 */ /* 0x100fe40008001203 */
[----:B------:R-:W-:-:S03]  /*fb30*/  SHF.R.U32.HI R3, RZ, UR7, R3 ;  /* 0x00000007ff037c19 */ /* 0x000fc60008011603 */
[----:B------:R-:W-:Y:S01]  /*fb40*/  IMAD.MOV.U32 R2, RZ, RZ, R14 ;  /* 0x000000ffff027224 */ /* 0x000fe200078e000e */
[----:B0-2---:R-:W-:Y:S06]  /*fb50*/  @!P1 BRA `(.L_x_308) ;  /* 0x0000000000289947 */ /* 0x005fec0003800000 */
        /* <DEDUP_REMOVED lines=10> */
.L_x_308:
[----:B------:R-:W-:Y:S01]  /*fc00*/  ULDC UR7, c[0x0][0x648] ;  /* 0x0001920000077ab9 */ /* 0x000fe20000000800 */
[----:B-1----:R-:W-:Y:S01]  /*fc10*/  IMAD.MOV R18, RZ, RZ, -R18 ;  /* 0x000000ffff127224 */ /* 0x002fe200078e0a12 */
[----:B------:R-:W-:Y:S01]  /*fc20*/  SHF.R.U64 R3, R2, UR7, R3 ;  /* 0x0000000702037c19 */ /* 0x000fe20008001203 */
[----:B------:R-:W-:Y:S01]  /*fc30*/  ULDC UR7, c[0x0][0x638] ;  /* 0x00018e0000077ab9 */ /* 0x000fe20000000800 */
[----:B------:R-:W-:Y:S01]  /*fc40*/  LOP3.LUT R2, R16, UR6, RZ, 0xc0, !PT ;  /* 0x0000000610027c12 */ /* 0x000fe2000f8ec0ff */
[----:B------:R-:W-:Y:S01]  /*fc50*/  @P3 IMAD R19, R15, R18, R10 ;  /* 0x000000120f133224 */ /* 0x000fe200078e020a */
[----:B------:R-:W-:Y:S01]  /*fc60*/  LOP3.LUT R13, R13, UR4, RZ, 0xc0, !PT ;  /* 0x000000040d0d7c12 */ /* 0x000fe2000f8ec0ff */
[----:B------:R-:W-:Y:S01]  /*fc70*/  IMAD.MOV R5, RZ, RZ, -R3 ;  /* 0x000000ffff057224 */ /* 0x000fe200078e0a03 */
[----:B------:R-:W-:Y:S01]  /*fc80*/  ULDC UR8, c[0x0][0x610] ;  /* 0x0001840000087ab9 */ /* 0x000fe20000000800 */
[----:B------:R-:W-:Y:S02]  /*fc90*/  IMAD R2, R3, UR5, R2 ;  /* 0x0000000503027c24 */ /* 0x000fe4000f8e0202 */
[----:B------:R-:W-:Y:S01]  /*fca0*/  IMAD R14, R5, UR7, R14 ;  /* 0x00000007050e7c24 */ /* 0x000fe2000f8e020e */
[----:B------:R-:W-:Y:S01]  /*fcb0*/  ULDC UR7, c[0x0][0x600] ;  /* 0x0001800000077ab9 */ /* 0x000fe20000000800 */
[----:B------:R-:W-:-:S02]  /*fcc0*/  IMAD R5, R2, UR8, R19 ;  /* 0x0000000802057c24 */ /* 0x000fc4000f8e0213 */
[----:B------:R-:W-:Y:S02]  /*fcd0*/  IMAD R14, R14, UR7, R13 ;  /* 0x000000070e0e7c24 */ /* 0x000fe4000f8e020d */
[----:B------:R-:W-:-:S03]  /*fce0*/  IMAD.MOV.U32 R2, RZ, RZ, 0x1 ;  /* 0x00000001ff027424 */ /* 0x000fc600078e00ff */
[----:B------:R-:W-:Y:S02]  /*fcf0*/  SEL R6, R14, R5, !P3 ;  /* 0x000000050e067207 */ /* 0x000fe40005800000 */
[----:B------:R-:W-:-:S07]  /*fd00*/  SEL R5, R5, R14, !P3 ;  /* 0x0000000e05057207 */ /* 0x000fce0005800000 */
.L_x_306:
[----:B------:R-:W-:Y:S05]  /*fd10*/  BSYNC B1 ;  /* 0x0000000000017941 */ /* 0x000fea0003800000 */
.L_x_305:
[----:B------:R-:W-:-:S13]  /*fd20*/  LOP3.LUT P1, RZ, R2, 0xff, RZ, 0xc0, !PT ;  /* 0x000000ff02ff7812 */ /* 0x000fda000782c0ff */
[----:B------:R-:W-:Y:S05]  /*fd30*/  @P1 BRA `(.L_x_309) ;  /* 0xfffffff4002c1947 */ /* 0x000fea000383ffff */
[----:B------:R-:W-:Y:S05]  /*fd40*/  BSYNC B0 ;  /* 0x0000000000007941 */ /* 0x000fea0003800000 */
.L_x_297:
[----:B------:R-:W-:-:S03]  /*fd50*/  UMOV UR7, 0xffffffff ;  /* 0xffffffff00077882 */ /* 0x000fc60000000000 */
[----:B------:R-:W-:Y:S05]  /*fd60*/  BRA.DIV UR7, `(.L_x_310) ;  /* 0x0000000607287947 */ /* 0x000fea000b800000 */
[----:B------:R-:W-:-:S13]  /*fd70*/  ELECT P0, URZ, PT ;  /* 0x00000000003f782f */ /* 0x000fda0003800000 */
.L_x_324:
[----:B------:R-:W-:Y:S04]  /*fd80*/  BSSY B0, `(.L_x_311) ;  /* 0x000002c000007945 */ /* 0x000fe80003800000 */
[----:B------:R-:W-:Y:S05]  /*fd90*/  @!P0 BRA `(.L_x_312) ;  /* 0x0000000000a88947 */ /* 0x000fea0003800000 */
[----:B------:R-:W-:-:S04]  /*fda0*/  ULOP3.LUT UR7, UR13, 0x2, URZ, 0xfc, !UPT ;  /* 0x000000020d077892 */ /* 0x000fc8000f8efc3f */
[----:B------:R-:W-:-:S06]  /*fdb0*/  UISETP.NE.AND UP0, UPT, UR7, 0x3, UPT ;  /* 0x000000030700788c */ /* 0x000fcc000bf05270 */
[----:B------:R-:W-:-:S13]  /*fdc0*/  PLOP3.LUT P0, PT, PT, PT, UP0, 0x80, 0x0 ;  /* 0x000000000000781c */ /* 0x000fda0003f0f008 */
[----:B------:R-:W-:Y:S05]  /*fdd0*/  @!P0 BRA `(.L_x_313) ;  /* 0x0000000000048947 */ /* 0x000fea0003800000 */
[----:B------:R-:W-:Y:S01]  /*fde0*/  BPT.TRAP 0x1 ;  /* 0x000000040000795c */ /* 0x000fe20000300000 */
.L_x_313:
[----:B------:R-:W0:Y:S01]  /*fdf0*/  S2R R3, SR_CgaCtaId ;  /* 0x0000000000037919 */ /* 0x000e220000008800 */
[----:B------:R-:W-:-:S04]  /*fe00*/  MOV R2, 0x400 ;  /* 0x0000040000027802 */ /* 0x000fc80000000f00 */
[----:B0-----:R-:W-:Y:S02]  /*fe10*/  LEA R3, R3, R2, 0x18 ;  /* 0x0000000203037211 */ /* 0x001fe400078ec0ff */
[----:B------:R-:W-:-:S03]  /*fe20*/  SHF.L.U32 R2, R0, 0x1f, RZ ;  /* 0x0000001f00027819 */ /* 0x000fc600000006ff */
[----:B------:R-:W-:-:S04]  /*fe30*/  VIADD R3, R3, 0x20 ;  /* 0x0000002003037836 */ /* 0x000fc80000000000 */
[C---:B------:R-:W-:Y:S02]  /*fe40*/  IMAD R7, R8.reuse, 0x8, R3 ;  /* 0x0000000808077824 */ /* 0x040fe400078e0203 */
[----:B------:R-:W-:Y:S02]  /*fe50*/  VIADD R8, R8, 0x1 ;  /* 0x0000000108087836 */ /* 0x000fe40000000000 */
[----:B------:R-:W0:Y:S03]  /*fe60*/  SYNCS.PHASECHK.TRANS64.TRYWAIT P0, [R7+URZ], R2 ;  /* 0x00000002070075a7 */ /* 0x000e26000800017f */
[----:B------:R-:W-:-:S04]  /*fe70*/  ISETP.NE.AND P1, PT, R8, 0x4, PT ;  /* 0x000000040800780c */ /* 0x000fc80003f25270 */
[----:B------:R-:W-:Y:S02]  /*fe80*/  SEL R5, RZ, 0x1, P1 ;  /* 0x00000001ff057807 */ /* 0x000fe40000800000 */
[----:B------:R-:W-:Y:S02]  /*fe90*/  SEL R8, R8, RZ, P1 ;  /* 0x000000ff08087207 */ /* 0x000fe40000800000 */
[----:B------:R-:W-:-:S03]  /*fea0*/  LOP3.LUT R5, R0, R5, RZ, 0x3c, !PT ;  /* 0x0000000500057212 */ /* 0x000fc600078e3cff */
[----:B------:R-:W-:Y:S01]  /*feb0*/  IMAD R9, R8, 0x8, R3 ;  /* 0x0000000808097824 */ /* 0x000fe200078e0203 */
[----:B------:R-:W-:Y:S01]  /*fec0*/  SHF.L.U32 R4, R5, 0x1f, RZ ;  /* 0x0000001f05047819 */ /* 0x000fe200000006ff */
[----:B0-----:R-:W-:Y:S06]  /*fed0*/  @!P0 BRA `(.L_x_314) ;  /* 0x0000000000f08947 */ /* 0x001fec0003800000 */
.L_x_325:
[----:B------:R-:W1:Y:S01]  /*fee0*/  SYNCS.PHASECHK.TRANS64.TRYWAIT P0, [R9+URZ], R4 ;  /* 0x00000004090075a7 */ /* 0x000e62000800017f */
[----:B------:R-:W-:-:S05]  /*fef0*/  VIADD R0, R8, 0x1 ;  /* 0x0000000108007836 */ /* 0x000fca0000000000 */
[----:B------:R-:W-:-:S04]  /*ff00*/  ISETP.NE.AND P1, PT, R0, 0x4, PT ;  /* 0x000000040000780c */ /* 0x000fc80003f25270 */
[----:B0-----:R-:W-:Y:S02]  /*ff10*/  SEL R2, RZ, 0x1, P1 ;  /* 0x00000001ff027807 */ /* 0x001fe40000800000 */
[----:B------:R-:W-:Y:S02]  /*ff20*/  SEL R0, R0, RZ, P1 ;  /* 0x000000ff00007207 */ /* 0x000fe40000800000 */
[----:B------:R-:W-:-:S03]  /*ff30*/  LOP3.LUT R7, R5, R2, RZ, 0x3c, !PT ;  /* 0x0000000205077212 */ /* 0x000fc600078e3cff */
[----:B------:R-:W-:Y:S01]  /*ff40*/  IMAD R6, R0, 0x8, R3 ;  /* 0x0000000800067824 */ /* 0x000fe200078e0203 */
[----:B------:R-:W-:Y:S01]  /*ff50*/  SHF.L.U32 R5, R7, 0x1f, RZ ;  /* 0x0000001f07057819 */ /* 0x000fe200000006ff */
[----:B-1----:R-:W-:Y:S06]  /*ff60*/  @!P0 BRA `(.L_x_315) ;  /* 0x0000000000e08947 */ /* 0x002fec0003800000 */
.L_x_326:
[----:B------:R-:W1:Y:S01]  /*ff70*/  SYNCS.PHASECHK.TRANS64.TRYWAIT P0, [R6+URZ], R5 ;  /* 0x00000005060075a7 */ /* 0x000e62000800017f */
[----:B------:R-:W-:-:S05]  /*ff80*/  VIADD R0, R0, 0x1 ;  /* 0x0000000100007836 */ /* 0x000fca0000000000 */
[----:B------:R-:W-:-:S04]  /*ff90*/  ISETP.NE.AND P1, PT, R0, 0x4, PT ;  /* 0x000000040000780c */ /* 0x000fc80003f25270 */
[----:B------:R-:W-:Y:S02]  /*ffa0*/  SEL R2, RZ, 0x1, P1 ;  /* 0x00000001ff027807 */ /* 0x000fe40000800000 */
[----:B------:R-:W-:Y:S02]  /*ffb0*/  SEL R0, R0, RZ, P1 ;  /* 0x000000ff00007207 */ /* 0x000fe40000800000 */
[----:B------:R-:W-:Y:S01]  /*ffc0*/  LOP3.LUT R2, R7, R2, RZ, 0x3c, !PT ;  /* 0x0000000207027212 */ /* 0x000fe200078e3cff */
[----:B-1----:R-:W-:Y:S06]  /*ffd0*/  @!P0 BRA `(.L_x_316) ;  /* 0x0000000000d88947 */ /* 0x002fec0003800000 */
.L_x_327:
[----:B------:R-:W-:Y:S01]  /*ffe0*/  IMAD R3, R0, 0x8, R3 ;  /* 0x0000000800037824 */ /* 0x000fe200078e0203 */
[----:B------:R-:W-:-:S07]  /*fff0*/  SHF.L.U32 R0, R2, 0x1f, RZ ;  /* 0x0000001f02007819 */ /* 0x000fce00000006ff */
.L_x_317:
[----:B--2---:R2:W3:Y:S02]  /*10000*/  SYNCS.PHASECHK.TRANS64.TRYWAIT P0, [R3+URZ], R0 ;  /* 0x00000000030075a7 */ /* 0x0044e4000800017f */
[----:B---3--:R-:W-:Y:S05]  /*10010*/  @!P0 NANOSLEEP.SYNCS 0x989680 ;  /* 0x009896800000895d */ /* 0x008fea0003900000 */
[----:B------:R-:W3:Y:S02]  /*10020*/  @!P0 SYNCS.PHASECHK.TRANS64 P0, [R3+URZ], R0 ;  /* 0x00000000030085a7 */ /* 0x000ee4000800007f */
[----:B---3--:R-:W-:Y:S05]  /*10030*/  @!P0 BRA `(.L_x_317) ;  /* 0xfffffffc00f08947 */ /* 0x008fea000383ffff */
.L_x_312:
[----:B------:R-:W-:Y:S05]  /*10040*/  BSYNC B0 ;  /* 0x0000000000007941 */ /* 0x000fea0003800000 */
.L_x_311:
[----:B------:R-:W-:Y:S05]  /*10050*/  EXIT ;  /* 0x000000000000794d */ /* 0x000fea0003800000 */
.L_x_17:
[----:B-1----:R-:W-:-:S04]  /*10060*/  IMAD.U32 R3, RZ, RZ, UR6 ;  /* 0x00000006ff037e24 */ /* 0x002fc8000f8e00ff */
[----:B------:R1:W2:Y:S03]  /*10070*/  SYNCS.PHASECHK.TRANS64.TRYWAIT P0, [R3+URZ], R0 ;  /* 0x00000000030075a7 */ /* 0x0002a6000800017f */
[----:B--2---:R-:W-:Y:S05]  /*10080*/  @!P0 NANOSLEEP.SYNCS 0x989680 ;  /* 0x009896800000895d */ /* 0x004fea0003900000 */
[----:B------:R-:W2:Y:S02]  /*10090*/  @!P0 SYNCS.PHASECHK.TRANS64 P0, [R3+URZ], R0 ;  /* 0x00000000030085a7 */ /* 0x000ea4000800007f */
[----:B--2---:R-:W-:Y:S05]  /*100a0*/  @!P0 BRA `(.L_x_17) ;  /* 0xfffffffc00ec8947 */ /* 0x004fea000383ffff */
[----:B------:R-:W-:Y:S05]  /*100b0*/  BRA `(.L_x_16) ;  /* 0xffffff1800a47947 */ /* 0x000fea000383ffff */
.L_x_23:
[----:B-----5:R2:W-:Y:S02]  /*100c0*/  STL [R1+0x80], R0 ;  /* 0x0000800001007387 */ /* 0x0205e40000100800 */
[----:B--2---:R-:W-:-:S04]  /*100d0*/  IMAD.U32 R0, RZ, RZ, UR9 ;  /* 0x00000009ff007e24 */ /* 0x004fc8000f8e00ff */
[----:B------:R2:W3:Y:S03]  /*100e0*/  SYNCS.PHASECHK.TRANS64.TRYWAIT P0, [R0+URZ], R229 ;  /* 0x000000e5000075a7 */ /* 0x0004e6000800017f */
[----:B---3--:R-:W-:Y:S05]  /*100f0*/  @!P0 NANOSLEEP.SYNCS 0x989680 ;  /* 0x009896800000895d */ /* 0x008fea0003900000 */
[----:B------:R2:W3:Y:S02]  /*10100*/  @!P0 SYNCS.PHASECHK.TRANS64 P0, [R0+URZ], R229 ;  /* 0x000000e5000085a7 */ /* 0x0004e4000800007f */
[----:B--2---:R2:W5:Y:S02]  /*10110*/  LDL.LU R0, [R1+0x80] ;  /* 0x0000800001007983 */ /* 0x0045640000300800 */
[----:B--23--:R-:W-:Y:S05]  /*10120*/  @!P0 BRA `(.L_x_23) ;  /* 0xfffffffc00e48947 */ /* 0x00cfea000383ffff */
[----:B------:R-:W-:Y:S05]  /*10130*/  BRA `(.L_x_22) ;  /* 0xffffff2c00447947 */ /* 0x000fea000383ffff */
.L_x_298:
[----:B------:R-:W-:Y:S01]  /*10140*/  BSSY B1, `(.L_x_318) ;  /* 0x0000006000017945 */ /* 0x000fe20003800000 */
[----:B------:R-:W-:-:S07]  /*10150*/  IMAD.MOV.U32 R2, RZ, RZ, -0x1 ;  /* 0xffffffffff027424 */ /* 0x000fce00078e00ff */
[----:B------:R-:W-:Y:S05]  /*10160*/  WARPSYNC.COLLECTIVE R2, `(.L_x_319) ;  /* 0x00000000020c7348 */ /* 0x000fea0003c00000 */
[----:B------:R-:W-:Y:S02]  /*10170*/  ELECT P1, UR62, PT ;  /* 0x00000000003e782f */ /* 0x000fe40003820000 */
[----:B------:R-:W-:Y:S01]  /*10180*/  MOV R2, UR62 ;  /* 0x0000003e00027c02 */ /* 0x000fe20008000f00 */
[----:B------:R-:W-:Y:S10]  /*10190*/  ENDCOLLECTIVE ;  /* 0x000000000000791b */ /* 0x000ff40003800000 */
.L_x_319:
[----:B------:R-:W-:Y:S05]  /*101a0*/  BSYNC B1 ;  /* 0x0000000000017941 */ /* 0x000fea0003800000 */
.L_x_318:
[----:B------:R-:W-:Y:S05]  /*101b0*/  BRA `(.L_x_320) ;  /* 0xfffffff000187947 */ /* 0x000fea000383ffff */
.L_x_301:
[----:B-1----:R1:W2:Y:S02]  /*101c0*/  SYNCS.PHASECHK.TRANS64.TRYWAIT P1, [R13+URZ+0x20], R4 ;  /* 0x000020040d0075a7 */ /* 0x0022a4000802017f */
[----:B--2---:R-:W-:Y:S05]  /*101d0*/  @!P1 NANOSLEEP.SYNCS 0x989680 ;  /* 0x009896800000995d */ /* 0x004fea0003900000 */
[----:B------:R-:W2:Y:S02]  /*101e0*/  @!P1 SYNCS.PHASECHK.TRANS64 P1, [R13+URZ+0x20], R4 ;  /* 0x000020040d0095a7 */ /* 0x000ea4000802007f */
[----:B--2---:R-:W-:Y:S05]  /*101f0*/  @!P1 BRA `(.L_x_301) ;  /* 0xfffffffc00f09947 */ /* 0x004fea000383ffff */
[----:B------:R-:W-:Y:S05]  /*10200*/  BRA `(.L_x_321) ;  /* 0xfffffff0004c7947 */ /* 0x000fea000383ffff */
.L_x_310:
[----:B------:R-:W-:Y:S01]  /*10210*/  BSSY B0, `(.L_x_322) ;  /* 0x0000006000007945 */ /* 0x000fe20003800000 */
[----:B------:R-:W-:-:S07]  /*10220*/  IMAD.MOV.U32 R2, RZ, RZ, -0x1 ;  /* 0xffffffffff027424 */ /* 0x000fce00078e00ff */
[----:B------:R-:W-:Y:S05]  /*10230*/  WARPSYNC.COLLECTIVE R2, `(.L_x_323) ;  /* 0x00000000020c7348 */ /* 0x000fea0003c00000 */
[----:B------:R-:W-:Y:S02]  /*10240*/  ELECT P1, UR62, PT ;  /* 0x00000000003e782f */ /* 0x000fe40003820000 */
[----:B------:R-:W-:Y:S01]  /*10250*/  MOV R2, UR62 ;  /* 0x0000003e00027c02 */ /* 0x000fe20008000f00 */
[----:B------:R-:W-:Y:S10]  /*10260*/  ENDCOLLECTIVE ;  /* 0x000000000000791b */ /* 0x000ff40003800000 */
.L_x_323:
[----:B------:R-:W-:Y:S05]  /*10270*/  BSYNC B0 ;  /* 0x0000000000007941 */ /* 0x000fea0003800000 */
.L_x_322:
[----:B------:R-:W-:Y:S01]  /*10280*/  PLOP3.LUT P0, PT, P1, PT, PT, 0x80, 0x0 ;  /* 0x000000000000781c */ /* 0x000fe20000f0f070 */
[----:B------:R-:W-:-:S12]  /*10290*/  BRA `(.L_x_324) ;  /* 0xfffffff800b87947 */ /* 0x000fd8000383ffff */
.L_x_314:
[----:B0-----:R0:W1:Y:S02]  /*102a0*/  SYNCS.PHASECHK.TRANS64.TRYWAIT P0, [R7+URZ], R2 ;  /* 0x00000002070075a7 */ /* 0x001064000800017f */
[----:B-1----:R-:W-:Y:S05]  /*102b0*/  @!P0 NANOSLEEP.SYNCS 0x989680 ;  /* 0x009896800000895d */ /* 0x002fea0003900000 */
[----:B------:R-:W1:Y:S02]  /*102c0*/  @!P0 SYNCS.PHASECHK.TRANS64 P0, [R7+URZ], R2 ;  /* 0x00000002070085a7 */ /* 0x000e64000800007f */
[----:B-1----:R-:W-:Y:S05]  /*102d0*/  @!P0 BRA `(.L_x_314) ;  /* 0xfffffffc00f08947 */ /* 0x002fea000383ffff */
[----:B------:R-:W-:Y:S05]  /*102e0*/  BRA `(.L_x_325) ;  /* 0xfffffff800fc7947 */ /* 0x000fea000383ffff */
.L_x_315:
[----:B0-----:R0:W1:Y:S02]  /*102f0*/  SYNCS.PHASECHK.TRANS64.TRYWAIT P0, [R9+URZ], R4 ;  /* 0x00000004090075a7 */ /* 0x001064000800017f */
[----:B-1----:R-:W-:Y:S05]  /*10300*/  @!P0 NANOSLEEP.SYNCS 0x989680 ;  /* 0x009896800000895d */ /* 0x002fea0003900000 */
[----:B------:R-:W1:Y:S02]  /*10310*/  @!P0 SYNCS.PHASECHK.TRANS64 P0, [R9+URZ], R4 ;  /* 0x00000004090085a7 */ /* 0x000e64000800007f */
[----:B-1----:R-:W-:Y:S05]  /*10320*/  @!P0 BRA `(.L_x_315) ;  /* 0xfffffffc00f08947 */ /* 0x002fea000383ffff */
[----:B------:R-:W-:Y:S05]  /*10330*/  BRA `(.L_x_326) ;  /* 0xfffffffc000c7947 */ /* 0x000fea000383ffff */
.L_x_316:
[----:B-1----:R1:W2:Y:S02]  /*10340*/  SYNCS.PHASECHK.TRANS64.TRYWAIT P0, [R6+URZ], R5 ;  /* 0x00000005060075a7 */ /* 0x0022a4000800017f */
[----:B--2---:R-:W-:Y:S05]  /*10350*/  @!P0 NANOSLEEP.SYNCS 0x989680 ;  /* 0x009896800000895d */ /* 0x004fea0003900000 */
[----:B------:R-:W2:Y:S02]  /*10360*/  @!P0 SYNCS.PHASECHK.TRANS64 P0, [R6+URZ], R5 ;  /* 0x00000005060085a7 */ /* 0x000ea4000800007f */
[----:B--2---:R-:W-:Y:S05]  /*10370*/  @!P0 BRA `(.L_x_316) ;  /* 0xfffffffc00f08947 */ /* 0x004fea000383ffff */
[----:B------:R-:W-:Y:S05]  /*10380*/  BRA `(.L_x_327) ;  /* 0xfffffffc00147947 */ /* 0x000fea000383ffff */
.L_x_328:
[----:B------:R-:W-:-:S00]  /*10390*/  BRA `(.L_x_328) ;  /* 0xfffffffc00fc7947 */ /* 0x000fc0000383ffff */
[----:B------:R-:W-:-:S00]  /*103a0*/  NOP ;  /* 0x0000000000007918 */ /* 0x000fc00000000000 */
        /* <DEDUP_REMOVED lines=13> */
.L_x_329:


//--------------------- .nv.shared._ZN7cutlass13device_kernelINS_4gemm6kernel13GemmUniversalIN4cute5tupleIJiiiiEEENS1_10collective13CollectiveMmaINS1_37MainloopSm90TmaGmmaWarpSpecializedFP8ILi4ENS5_IJNS4_1CILi1EEESB_SB_EEENS1_35KernelTmaWarpSpecializedCooperativeEEENS5_IJNSA_ILi128EEENSA_ILi256EEESF_EEENS_12float_e5m2_tENS5_IJlSB_lEEESI_SJ_NS4_8TiledMMAINS4_8MMA_AtomIJNS4_4SM904GMMA31MMA_64x256x32_F32E5M2E5M2_SS_TNILNSN_7ScaleInE1ELSP_1EEEEEENS4_6LayoutINS5_IJNSA_ILi2EEESB_SB_EEENS5_IJSB_NSA_ILi0EEESV_EEEEENS5_IJNS4_10UnderscoreESY_SY_EEEEENS4_13SM90_TMA_LOADENS4_14ComposedLayoutINS4_7SwizzleILi3ELi4ELi3EEENS4_18smem_ptr_flag_bitsILi8EEENSS_INS5_IJNSA_ILi8EEESF_EEENS5_IJSF_SB_EEEEEEEvNS4_8identityES11_S1B_vS1C_EENS_8epilogue10collective6detail29Sm90TmaWarpSpecializedAdapterINS1F_15DefaultEpilogueISI_SJ_SJ_NS1E_6thread17LinearCombinationISI_Li1EffLNS1J_9ScaleType4KindE0ELNS_15FloatRoundStyleE2ESI_EENS1_15EpilogueDefaultEEEEEvvEEEEvNT_6ParamsE --------------------------
	.section	.nv.shared._ZN7cutlass13device_kernelINS_4gemm6kernel13GemmUniversalIN4cute5tupleIJiiiiEEENS1_10collective13CollectiveMmaINS1_37MainloopSm90TmaGmmaWarpSpecializedFP8ILi4ENS5_IJNS4_1CILi1EEESB_SB_EEENS1_35KernelTmaWarpSpecializedCooperativeEEENS5_IJNSA_ILi128EEENSA_ILi256EEESF_EEENS_12float_e5m2_tENS5_IJlSB_lEEESI_SJ_NS4_8TiledMMAINS4_8MMA_AtomIJNS4_4SM904GMMA31MMA_64x256x32_F32E5M2E5M2_SS_TNILNSN_7ScaleInE1ELSP_1EEEEEENS4_6LayoutINS5_IJNSA_ILi2EEESB_SB_EEENS5_IJSB_NSA_ILi0EEESV_EEEEENS5_IJNS4_10UnderscoreESY_SY_EEEEENS4_13SM90_TMA_LOADENS4_14ComposedLayoutINS4_7SwizzleILi3ELi4ELi3EEENS4_18smem_ptr_flag_bitsILi8EEENSS_INS5_IJNSA_ILi8EEESF_EEENS5_IJSF_SB_EEEEEEEvNS4_8identityES11_S1B_vS1C_EENS_8epilogue10collective6detail29Sm90TmaWarpSpecializedAdapterINS1F_15DefaultEpilogueISI_SJ_SJ_NS1E_6thread17LinearCombinationISI_Li1EffLNS1J_9ScaleType4KindE0ELNS_15FloatRoundStyleE2ESI_EENS1_15EpilogueDefaultEEEEEvvEEEEvNT_6ParamsE,"aw",@nobits
	.sectionflags	@""
	.align	16
	.zero		1024


//--------------------- .nv.shared.reserved.0     --------------------------
	.section	.nv.shared.reserved.0,"aw",@nobits
	.weak		__nv_reservedSMEM_offset_0_alias
	.size		__nv_reservedSMEM_offset_0_alias, 0, 0
	.other		__nv_reservedSMEM_offset_0_alias,@"STO_CUDA_RESERVED_SHARED STV_DEFAULT"
__nv_reservedSMEM_offset_0_alias:
	.zero		0


//--------------------- .nv.global                --------------------------
	.section	.nv.global,"aw",@nobits
.nv.global:
	.type		_ZN40_INTERNAL_8ae61470_4_k_cu_9cf014b9_194534cute1_E,@object
	.size		_ZN40_INTERNAL_8ae61470_4_k_cu_9cf014b9_194534cute1_E,(_ZN40_INTERNAL_8ae61470_4_k_cu_9cf014b9_194534cuda3std3__45__cpo6cbeginE - _ZN40_INTERNAL_8ae61470_4_k_cu_9cf014b9_194534cute1_E)
_ZN40_INTERNAL_8ae61470_4_k_cu_9cf014b9_194534cute1_E:
	.zero		1
	.type		_ZN40_INTERNAL_8ae61470_4_k_cu_9cf014b9_194534cuda3std3__45__cpo6cbeginE,@object
	.size		_ZN40_INTERNAL_8ae61470_4_k_cu_9cf014b9_194534cuda3std3__45__cpo6cbeginE,(_ZN40_INTERNAL_8ae61470_4_k_cu_9cf014b9_194534cuda3std3__48in_placeE - _ZN40_INTERNAL_8ae61470_4_k_cu_9cf014b9_194534cuda3std3__45__cpo6cbeginE)
_ZN40_INTERNAL_8ae61470_4_k_cu_9cf014b9_194534cuda3std3__45__cpo6cbeginE:
	.zero		1
	.type		_ZN40_INTERNAL_8ae61470_4_k_cu_9cf014b9_194534cuda3std3__48in_placeE,@object
	.size		_ZN40_INTERNAL_8ae61470_4_k_cu_9cf014b9_194534cuda3std3__48in_placeE,(_ZN40_INTERNAL_8ae61470_4_k_cu_9cf014b9_194534cuda3std6ranges3__45__cpo9iter_moveE - _ZN40_INTERNAL_8ae61470_4_k_cu_9cf014b9_194534cuda3std3__48in_placeE)
_ZN40_INTERNAL_8ae61470_4_k_cu_9cf014b9_194534cuda3std3__48in_placeE:
	.zero		1
	.type		_ZN40_INTERNAL_8ae61470_4_k_cu_9cf014b9_194534cuda3std6ranges3__45__cpo9iter_moveE,@object
	.size		_ZN40_INTERNAL_8ae61470_4_k_cu_9cf014b9_194534cuda3std6ranges3__45__cpo9iter_moveE,(_ZN40_INTERNAL_8ae61470_4_k_cu_9cf014b9_194534cuda3std3__45__cpo5beginE - _ZN40_INTERNAL_8ae61470_4_k_cu_9cf014b9_194534cuda3std6ranges3__45__cpo9iter_moveE)
_ZN40_INTERNAL_8ae61470_4_k_cu_9cf014b9_194534cuda3std6ranges3__45__cpo9iter_moveE:
	.zero		1
	.type		_ZN40_INTERNAL_8ae61470_4_k_cu_9cf014b9_194534cuda3std3__45__cpo5beginE,@object
	.size		_ZN40_INTERNAL_8ae61470_4_k_cu_9cf014b9_194534cuda3std3__45__cpo5beginE,(_ZN40_INTERNAL_8ae61470_4_k_cu_9cf014b9_194534cuda3std3__442_GLOBAL__N__8ae61470_4_k_cu_9cf014b9_194536ignoreE - _ZN40_INTERNAL_8ae61470_4_k_cu_9cf014b9_194534cuda3std3__45__cpo5beginE)
_ZN40_INTERNAL_8ae61470_4_k_cu_9cf014b9_194534cuda3std3__45__cpo5beginE:
	.zero		1
	.type		_ZN40_INTERNAL_8ae61470_4_k_cu_9cf014b9_194534cuda3std3__442_GLOBAL__N__8ae61470_4_k_cu_9cf014b9_194536ignoreE,@object
	.size		_ZN40_INTERNAL_8ae61470_4_k_cu_9cf014b9_194534cuda3std3__442_GLOBAL__N__8ae61470_4_k_cu_9cf014b9_194536ignoreE,(_ZN40_INTERNAL_8ae61470_4_k_cu_9cf014b9_194534cute7productE - _ZN40_INTERNAL_8ae61470_4_k_cu_9cf014b9_194534cuda3std3__442_GLOBAL__N__8ae61470_4_k_cu_9cf014b9_194536ignoreE)
_ZN40_INTERNAL_8ae61470_4_k_cu_9cf014b9_194534cuda3std3__442_GLOBAL__N__8ae61470_4_k_cu_9cf014b9_194536ignoreE:
	.zero		1
	.type		_ZN40_INTERNAL_8ae61470_4_k_cu_9cf014b9_194534cute7productE,@object
	.size		_ZN40_INTERNAL_8ae61470_4_k_cu_9cf014b9_194534cute7productE,(_ZN40_INTERNAL_8ae61470_4_k_cu_9cf014b9_194534cuda3std3__45__cpo3endE - _ZN40_INTERNAL_8ae61470_4_k_cu_9cf014b9_194534cute7productE)
_ZN40_INTERNAL_8ae61470_4_k_cu_9cf014b9_194534cute7productE:
	.zero		1
	.type		_ZN40_INTERNAL_8ae61470_4_k_cu_9cf014b9_194534cuda3std3__45__cpo3endE,@object
	.size		_ZN40_INTERNAL_8ae61470_4_k_cu_9cf014b9_194534cuda3std3__45__cpo3endE,(_ZN40_INTERNAL_8ae61470_4_k_cu_9cf014b9_194534cuda3std3__419piecewise_constructE - _ZN40_INTERNAL_8ae61470_4_k_cu_9cf014b9_194534cuda3std3__45__cpo3endE)
_ZN40_INTERNAL_8ae61470_4_k_cu_9cf014b9_194534cuda3std3__45__cpo3endE:
	.zero		1
	.type		_ZN40_INTERNAL_8ae61470_4_k_cu_9cf014b9_194534cuda3std3__419piecewise_constructE,@object
	.size		_ZN40_INTERNAL_8ae61470_4_k_cu_9cf014b9_194534cuda3std3__419piecewise_constructE,(_ZN40_INTERNAL_8ae61470_4_k_cu_9cf014b9_194534cuda3std3__45__cpo4cendE - _ZN40_INTERNAL_8ae61470_4_k_cu_9cf014b9_194534cuda3std3__419piecewise_constructE)
_ZN40_INTERNAL_8ae61470_4_k_cu_9cf014b9_194534cuda3std3__419piecewise_constructE:
	.zero		1
	.type		_ZN40_INTERNAL_8ae61470_4_k_cu_9cf014b9_194534cuda3std3__45__cpo4cendE,@object
	.size		_ZN40_INTERNAL_8ae61470_4_k_cu_9cf014b9_194534cuda3std3__45__cpo4cendE,(_ZN40_INTERNAL_8ae61470_4_k_cu_9cf014b9_194534cuda3std6ranges3__45__cpo4swapE - _ZN40_INTERNAL_8ae61470_4_k_cu_9cf014b9_194534cuda3std3__45__cpo4cendE)
_ZN40_INTERNAL_8ae61470_4_k_cu_9cf014b9_194534cuda3std3__45__cpo4cendE:
	.zero		1
	.type		_ZN40_INTERNAL_8ae61470_4_k_cu_9cf014b9_194534cuda3std6ranges3__45__cpo4swapE,@object
	.size		_ZN40_INTERNAL_8ae61470_4_k_cu_9cf014b9_194534cuda3std6ranges3__45__cpo4swapE,(.L_7 - _ZN40_INTERNAL_8ae61470_4_k_cu_9cf014b9_194534cuda3std6ranges3__45__cpo4swapE)
_ZN40_INTERNAL_8ae61470_4_k_cu_9cf014b9_194534cuda3std6ranges3__45__cpo4swapE:
	.zero		1
.L_7:


//--------------------- .nv.constant0._ZN7cutlass13device_kernelINS_4gemm6kernel13GemmUniversalIN4cute5tupleIJiiiiEEENS1_10collective13CollectiveMmaINS1_37MainloopSm90TmaGmmaWarpSpecializedFP8ILi4ENS5_IJNS4_1CILi1EEESB_SB_EEENS1_35KernelTmaWarpSpecializedCooperativeEEENS5_IJNSA_ILi128EEENSA_ILi256EEESF_EEENS_12float_e5m2_tENS5_IJlSB_lEEESI_SJ_NS4_8TiledMMAINS4_8MMA_AtomIJNS4_4SM904GMMA31MMA_64x256x32_F32E5M2E5M2_SS_TNILNSN_7ScaleInE1ELSP_1EEEEEENS4_6LayoutINS5_IJNSA_ILi2EEESB_SB_EEENS5_IJSB_NSA_ILi0EEESV_EEEEENS5_IJNS4_10UnderscoreESY_SY_EEEEENS4_13SM90_TMA_LOADENS4_14ComposedLayoutINS4_7SwizzleILi3ELi4ELi3EEENS4_18smem_ptr_flag_bitsILi8EEENSS_INS5_IJNSA_ILi8EEESF_EEENS5_IJSF_SB_EEEEEEEvNS4_8identityES11_S1B_vS1C_EENS_8epilogue10collective6detail29Sm90TmaWarpSpecializedAdapterINS1F_15DefaultEpilogueISI_SJ_SJ_NS1E_6thread17LinearCombinationISI_Li1EffLNS1J_9ScaleType4KindE0ELNS_15FloatRoundStyleE2ESI_EENS1_15EpilogueDefaultEEEEEvvEEEEvNT_6ParamsE --------------------------
	.section	.nv.constant0._ZN7cutlass13device_kernelINS_4gemm6kernel13GemmUniversalIN4cute5tupleIJiiiiEEENS1_10collective13CollectiveMmaINS1_37MainloopSm90TmaGmmaWarpSpecializedFP8ILi4ENS5_IJNS4_1CILi1EEESB_SB_EEENS1_35KernelTmaWarpSpecializedCooperativeEEENS5_IJNSA_ILi128EEENSA_ILi256EEESF_EEENS_12float_e5m2_tENS5_IJlSB_lEEESI_SJ_NS4_8TiledMMAINS4_8MMA_AtomIJNS4_4SM904GMMA31MMA_64x256x32_F32E5M2E5M2_SS_TNILNSN_7ScaleInE1ELSP_1EEEEEENS4_6LayoutINS5_IJNSA_ILi2EEESB_SB_EEENS5_IJSB_NSA_ILi0EEESV_EEEEENS5_IJNS4_10UnderscoreESY_SY_EEEEENS4_13SM90_TMA_LOADENS4_14ComposedLayoutINS4_7SwizzleILi3ELi4ELi3EEENS4_18smem_ptr_flag_bitsILi8EEENSS_INS5_IJNSA_ILi8EEESF_EEENS5_IJSF_SB_EEEEEEEvNS4_8identityES11_S1B_vS1C_EENS_8epilogue10collective6detail29Sm90TmaWarpSpecializedAdapterINS1F_15DefaultEpilogueISI_SJ_SJ_NS1E_6thread17LinearCombinationISI_Li1EffLNS1J_9ScaleType4KindE0ELNS_15FloatRoundStyleE2ESI_EENS1_15EpilogueDefaultEEEEEvvEEEEvNT_6ParamsE,"a",@progbits
	.sectionflags	@""
	.align	4
.nv.constant0._ZN7cutlass13device_kernelINS_4gemm6kernel13GemmUniversalIN4cute5tupleIJiiiiEEENS1_10collective13CollectiveMmaINS1_37MainloopSm90TmaGmmaWarpSpecializedFP8ILi4ENS5_IJNS4_1CILi1EEESB_SB_EEENS1_35KernelTmaWarpSpecializedCooperativeEEENS5_IJNSA_ILi128EEENSA_ILi256EEESF_EEENS_12float_e5m2_tENS5_IJlSB_lEEESI_SJ_NS4_8TiledMMAINS4_8MMA_AtomIJNS4_4SM904GMMA31MMA_64x256x32_F32E5M2E5M2_SS_TNILNSN_7ScaleInE1ELSP_1EEEEEENS4_6LayoutINS5_IJNSA_ILi2EEESB_SB_EEENS5_IJSB_NSA_ILi0EEESV_EEEEENS5_IJNS4_10UnderscoreESY_SY_EEEEENS4_13SM90_TMA_LOADENS4_14ComposedLayoutINS4_7SwizzleILi3ELi4ELi3EEENS4_18smem_ptr_flag_bitsILi8EEENSS_INS5_IJNSA_ILi8EEESF_EEENS5_IJSF_SB_EEEEEEEvNS4_8identityES11_S1B_vS1C_EENS_8epilogue10collective6detail29Sm90TmaWarpSpecializedAdapterINS1F_15DefaultEpilogueISI_SJ_SJ_NS1E_6thread17LinearCombinationISI_Li1EffLNS1J_9ScaleType4KindE0ELNS_15FloatRoundStyleE2ESI_EENS1_15EpilogueDefaultEEEEEvvEEEEvNT_6ParamsE:
	.zero		1664


//--------------------- SYMBOLS --------------------------

	.type		.nv.reservedSmem.offset0,@object
	.size		.nv.reservedSmem.offset0,0x4
